	.target	sm_90a

	.elftype	@"ET_EXEC"


//--------------------- .note.nv.tkinfo           --------------------------
	.section	.note.nv.tkinfo,"",@"SHT_NOTE"
	.sectionflags	@"SHF_NOTE_NV_TKINFO"
	.tkinfo
        /*0018*/ 	.word	0x00000002
        /*0030*/ 	.string	""
        /*0030*/ 	.string	"ptxas"
        /*0030*/ 	.string	"Cuda compilation tools, release 13.0, V13.0.88"
        /*0030*/ 	.string	"Build cuda_13.0.r13.0/compiler.36424714_0"
        /*0030*/ 	.string	"-arch sm_90a -m 64 "



//--------------------- .note.nv.cuinfo           --------------------------
	.section	.note.nv.cuinfo,"",@"SHT_NOTE"
	.sectionflags	@"SHF_NOTE_NV_CUINFO"
        /*0018*/ 	.short	0x0002
        /*001a*/ 	.short	0x005a
        /*001c*/ 	.short	0x0082
	.zero		2


//--------------------- .nv.info                  --------------------------
	.section	.nv.info,"",@"SHT_CUDA_INFO"
	.align	4


	//----- nvinfo : EIATTR_REGCOUNT
	.align		4
        /*0000*/ 	.byte	0x04, 0x2f
        /*0002*/ 	.short	(.L_12 - .L_11)
	.align		4
.L_11:
        /*0004*/ 	.word	index@(_ZN7cutlass13device_kernelINS_4gemm6kernel13GemmUniversalIN4cute5tupleIJiiiiEEENS1_10collective13CollectiveMmaINS1_37MainloopSm90TmaGmmaWarpSpecializedFP8ILi19ENS5_IJNS4_1CILi1EEESB_SB_EEENS1_35KernelTmaWarpSpecializedCooperativeEEENS5_IJNSA_ILi256EEENSA_ILi112EEENSA_ILi32EEEEEENS_12float_e4m3_tENS5_IJlSB_lEEESJ_SK_NS4_8TiledMMAINS4_8MMA_AtomIJNS4_4SM904GMMA30MMA_64x16x32_F32E4M3E4M3_SS_TNILNSO_7ScaleInE1ELSQ_1EEEEEENS4_6LayoutINS5_IJNSA_ILi2EEESB_SB_EEENS5_IJSB_NSA_ILi0EEESW_EEEEENS5_IJNS4_10UnderscoreESZ_SZ_EEEEENS4_13SM90_TMA_LOADENS4_14ComposedLayoutINS4_7SwizzleILi1ELi4ELi3EEENS4_18smem_ptr_flag_bitsILi8EEENST_INS5_IJNSA_ILi8EEESH_EEENS5_IJSH_SB_EEEEEEEvNS4_8identityES12_S1C_vS1D_EENS_8epilogue10collective6detail29Sm90TmaWarpSpecializedAdapterINS1G_15DefaultEpilogueISJ_SK_SK_NS1F_6thread17LinearCombinationISJ_Li1EffLNS1K_9ScaleType4KindE0ELNS_15FloatRoundStyleE2ESJ_EENS1_15EpilogueDefaultEEEEEvvEEEEvNT_6ParamsE)
        /*0008*/ 	.word	0x000000a8


	//----- nvinfo : EIATTR_FRAME_SIZE
	.align		4
.L_12:
        /*000c*/ 	.byte	0x04, 0x11
        /*000e*/ 	.short	(.L_14 - .L_13)
	.align		4
.L_13:
        /*0010*/ 	.word	index@(_ZN7cutlass13device_kernelINS_4gemm6kernel13GemmUniversalIN4cute5tupleIJiiiiEEENS1_10collective13CollectiveMmaINS1_37MainloopSm90TmaGmmaWarpSpecializedFP8ILi19ENS5_IJNS4_1CILi1EEESB_SB_EEENS1_35KernelTmaWarpSpecializedCooperativeEEENS5_IJNSA_ILi256EEENSA_ILi112EEENSA_ILi32EEEEEENS_12float_e4m3_tENS5_IJlSB_lEEESJ_SK_NS4_8TiledMMAINS4_8MMA_AtomIJNS4_4SM904GMMA30MMA_64x16x32_F32E4M3E4M3_SS_TNILNSO_7ScaleInE1ELSQ_1EEEEEENS4_6LayoutINS5_IJNSA_ILi2EEESB_SB_EEENS5_IJSB_NSA_ILi0EEESW_EEEEENS5_IJNS4_10UnderscoreESZ_SZ_EEEEENS4_13SM90_TMA_LOADENS4_14ComposedLayoutINS4_7SwizzleILi1ELi4ELi3EEENS4_18smem_ptr_flag_bitsILi8EEENST_INS5_IJNSA_ILi8EEESH_EEENS5_IJSH_SB_EEEEEEEvNS4_8identityES12_S1C_vS1D_EENS_8epilogue10collective6detail29Sm90TmaWarpSpecializedAdapterINS1G_15DefaultEpilogueISJ_SK_SK_NS1F_6thread17LinearCombinationISJ_Li1EffLNS1K_9ScaleType4KindE0ELNS_15FloatRoundStyleE2ESJ_EENS1_15EpilogueDefaultEEEEEvvEEEEvNT_6ParamsE)
        /*0014*/ 	.word	0x00000010


	//----- nvinfo : EIATTR_MIN_STACK_SIZE
	.align		4
.L_14:
        /*0018*/ 	.byte	0x04, 0x12
        /*001a*/ 	.short	(.L_16 - .L_15)
	.align		4
.L_15:
        /*001c*/ 	.word	index@(_ZN7cutlass13device_kernelINS_4gemm6kernel13GemmUniversalIN4cute5tupleIJiiiiEEENS1_10collective13CollectiveMmaINS1_37MainloopSm90TmaGmmaWarpSpecializedFP8ILi19ENS5_IJNS4_1CILi1EEESB_SB_EEENS1_35KernelTmaWarpSpecializedCooperativeEEENS5_IJNSA_ILi256EEENSA_ILi112EEENSA_ILi32EEEEEENS_12float_e4m3_tENS5_IJlSB_lEEESJ_SK_NS4_8TiledMMAINS4_8MMA_AtomIJNS4_4SM904GMMA30MMA_64x16x32_F32E4M3E4M3_SS_TNILNSO_7ScaleInE1ELSQ_1EEEEEENS4_6LayoutINS5_IJNSA_ILi2EEESB_SB_EEENS5_IJSB_NSA_ILi0EEESW_EEEEENS5_IJNS4_10UnderscoreESZ_SZ_EEEEENS4_13SM90_TMA_LOADENS4_14ComposedLayoutINS4_7SwizzleILi1ELi4ELi3EEENS4_18smem_ptr_flag_bitsILi8EEENST_INS5_IJNSA_ILi8EEESH_EEENS5_IJSH_SB_EEEEEEEvNS4_8identityES12_S1C_vS1D_EENS_8epilogue10collective6detail29Sm90TmaWarpSpecializedAdapterINS1G_15DefaultEpilogueISJ_SK_SK_NS1F_6thread17LinearCombinationISJ_Li1EffLNS1K_9ScaleType4KindE0ELNS_15FloatRoundStyleE2ESJ_EENS1_15EpilogueDefaultEEEEEvvEEEEvNT_6ParamsE)
        /*0020*/ 	.word	0x00000010
.L_16:


//--------------------- .nv.compat                --------------------------
	.section	.nv.compat,"",@"SHT_CUDA_COMPAT_INFO"
	.align	4
        /*0000*/ 	.byte	0x02, 0x09, 0x01, 0x00, 0x02, 0x02, 0x04, 0x00, 0x02, 0x05, 0x05, 0x00, 0x03, 0x07, 0x01, 0x01
        /*0010*/ 	.byte	0x02, 0x03, 0x01, 0x00, 0x02, 0x06, 0x01, 0x00, 0x04, 0x0b, 0x08, 0x00, 0x00, 0x00, 0x00, 0x00
        /*0020*/ 	.byte	0x00, 0x00, 0x00, 0x00


//--------------------- .nv.info._ZN7cutlass13device_kernelINS_4gemm6kernel13GemmUniversalIN4cute5tupleIJiiiiEEENS1_10collective13CollectiveMmaINS1_37MainloopSm90TmaGmmaWarpSpecializedFP8ILi19ENS5_IJNS4_1CILi1EEESB_SB_EEENS1_35KernelTmaWarpSpecializedCooperativeEEENS5_IJNSA_ILi256EEENSA_ILi112EEENSA_ILi32EEEEEENS_12float_e4m3_tENS5_IJlSB_lEEESJ_SK_NS4_8TiledMMAINS4_8MMA_AtomIJNS4_4SM904GMMA30MMA_64x16x32_F32E4M3E4M3_SS_TNILNSO_7ScaleInE1ELSQ_1EEEEEENS4_6LayoutINS5_IJNSA_ILi2EEESB_SB_EEENS5_IJSB_NSA_ILi0EEESW_EEEEENS5_IJNS4_10UnderscoreESZ_SZ_EEEEENS4_13SM90_TMA_LOADENS4_14ComposedLayoutINS4_7SwizzleILi1ELi4ELi3EEENS4_18smem_ptr_flag_bitsILi8EEENST_INS5_IJNSA_ILi8EEESH_EEENS5_IJSH_SB_EEEEEEEvNS4_8identityES12_S1C_vS1D_EENS_8epilogue10collective6detail29Sm90TmaWarpSpecializedAdapterINS1G_15DefaultEpilogueISJ_SK_SK_NS1F_6thread17LinearCombinationISJ_Li1EffLNS1K_9ScaleType4KindE0ELNS_15FloatRoundStyleE2ESJ_EENS1_15EpilogueDefaultEEEEEvvEEEEvNT_6ParamsE --------------------------
	.section	.nv.info._ZN7cutlass13device_kernelINS_4gemm6kernel13GemmUniversalIN4cute5tupleIJiiiiEEENS1_10collective13CollectiveMmaINS1_37MainloopSm90TmaGmmaWarpSpecializedFP8ILi19ENS5_IJNS4_1CILi1EEESB_SB_EEENS1_35KernelTmaWarpSpecializedCooperativeEEENS5_IJNSA_ILi256EEENSA_ILi112EEENSA_ILi32EEEEEENS_12float_e4m3_tENS5_IJlSB_lEEESJ_SK_NS4_8TiledMMAINS4_8MMA_AtomIJNS4_4SM904GMMA30MMA_64x16x32_F32E4M3E4M3_SS_TNILNSO_7ScaleInE1ELSQ_1EEEEEENS4_6LayoutINS5_IJNSA_ILi2EEESB_SB_EEENS5_IJSB_NSA_ILi0EEESW_EEEEENS5_IJNS4_10UnderscoreESZ_SZ_EEEEENS4_13SM90_TMA_LOADENS4_14ComposedLayoutINS4_7SwizzleILi1ELi4ELi3EEENS4_18smem_ptr_flag_bitsILi8EEENST_INS5_IJNSA_ILi8EEESH_EEENS5_IJSH_SB_EEEEEEEvNS4_8identityES12_S1C_vS1D_EENS_8epilogue10collective6detail29Sm90TmaWarpSpecializedAdapterINS1G_15DefaultEpilogueISJ_SK_SK_NS1F_6thread17LinearCombinationISJ_Li1EffLNS1K_9ScaleType4KindE0ELNS_15FloatRoundStyleE2ESJ_EENS1_15EpilogueDefaultEEEEEvvEEEEvNT_6ParamsE,"",@"SHT_CUDA_INFO"
	.sectionflags	@""
	.align	4


	//----- nvinfo : EIATTR_CUDA_API_VERSION
	.align		4
        /*0000*/ 	.byte	0x04, 0x37
        /*0002*/ 	.short	(.L_18 - .L_17)
.L_17:
        /*0004*/ 	.word	0x00000082


	//----- nvinfo : EIATTR_KPARAM_INFO
	.align		4
.L_18:
        /*0008*/ 	.byte	0x04, 0x17
        /*000a*/ 	.short	(.L_20 - .L_19)
.L_19:
        /*000c*/ 	.word	0x00000000
        /*0010*/ 	.short	0x0000
        /*0012*/ 	.short	0x0070
        /*0014*/ 	.byte	0x00, 0xf0, 0x01, 0x10


	//----- nvinfo : EIATTR_SPARSE_MMA_MASK
	.align		4
.L_20:
        /*0018*/ 	.byte	0x03, 0x50
        /*001a*/ 	.short	0x0000


	//----- nvinfo : EIATTR_MAXREG_COUNT
	.align		4
        /*001c*/ 	.byte	0x03, 0x1b
        /*001e*/ 	.short	0x00a8


	//----- nvinfo : EIATTR_NUM_BARRIERS
	.align		4
        /*0020*/ 	.byte	0x02, 0x4c
        /*0022*/ 	.byte	0x01
	.zero		1


	//----- nvinfo : EIATTR_ANNOTATIONS
	.align		4
        /*0024*/ 	.byte	0x04, 0x55
        /*0026*/ 	.short	(.L_22 - .L_21)


	//   ....[0]....
.L_21:
        /*0028*/ 	.word	0x00000001
        /*002c*/ 	.byte	0xa0, 0x07, 0x00, 0x00, 0x01, 0x00, 0x00, 0x00, 0xc0, 0x07, 0x00, 0x00, 0x01, 0x00, 0x00, 0x00
        /* <DEDUP_REMOVED lines=9> */
        /*00cc*/ 	.byte	0x00, 0xd6, 0x00, 0x00


	//----- nvinfo : EIATTR_MERCURY_ISA_VERSION
	.align		4
.L_22:
        /*00d0*/ 	.byte	0x03, 0x5f
        /*00d2*/ 	.short	0x0101


	//----- nvinfo : EIATTR_INT_WARP_WIDE_INSTR_OFFSETS
	.align		4
        /*00d4*/ 	.byte	0x04, 0x31
        /*00d6*/ 	.short	(.L_24 - .L_23)


	//   ....[0]....
.L_23:
        /*00d8*/ 	.word	0x00000670


	//   ....[1]....
        /*00dc*/ 	.word	0x00000680


	//   ....[2]....
        /*00e0*/ 	.word	0x000007b0


	//----- nvinfo : EIATTR_COOP_GROUP_MASK_REGIDS
	.align		4
.L_24:
        /*00e4*/ 	.byte	0x04, 0x29
        /*00e6*/ 	.short	(.L_26 - .L_25)


	//   ....[0]....
.L_25:
        /*00e8*/ 	.word	0xffffffff


	//   ....[1]....
        /*00ec*/ 	.word	0xffffffff


	//   ....[2]....
        /*00f0*/ 	.word	0xffffffff


	//   ....[3]....
        /*00f4*/ 	.word	0xffffffff


	//   ....[4]....
        /*00f8*/ 	.word	0xffffffff


	//----- nvinfo : EIATTR_COOP_GROUP_INSTR_OFFSETS
	.align		4
.L_26:
        /*00fc*/ 	.byte	0x04, 0x28
        /*00fe*/ 	.short	(.L_28 - .L_27)


	//   ....[0]....
.L_27:
        /*0100*/ 	.word	0x00000070


	//   ....[1]....
        /*0104*/ 	.word	0x00000080


	//   ....[2]....
        /*0108*/ 	.word	0x000001a0


	//   ....[3]....
        /*010c*/ 	.word	0x000005c0


	//   ....[4]....
        /*0110*/ 	.word	0x000014d0


	//----- nvinfo : EIATTR_REG_RECONFIG
	.align		4
.L_28:
        /*0114*/ 	.byte	0x01, 0x54
	.zero		2


	//----- nvinfo : EIATTR_MBARRIER_INSTR_OFFSETS
	.align		4
        /*0118*/ 	.byte	0x04, 0x39
        /*011a*/ 	.short	(.L_30 - .L_29)


	//   ....[0]....
.L_29:
        /*011c*/ 	.word	0x00000340
        /*0120*/ 	.word	0x000000ff
        /*0124*/ 	.word	0x00000000
        /*0128*/ 	.short	0x0100
        /*012a*/ 	.byte	0x0a
	.zero		1


	//   ....[1]....
        /*012c*/ 	.word	0x00000350
        /*0130*/ 	.word	0x000000ff
        /*0134*/ 	.word	0x00000098
        /*0138*/ 	.short	0x0100
        /*013a*/ 	.byte	0x0a
	.zero		1


	//   ....[2]....
        /*013c*/ 	.word	0x00000360
        /*0140*/ 	.word	0x000000ff
        /*0144*/ 	.word	0x00000008
        /*0148*/ 	.short	0x0100
        /*014a*/ 	.byte	0x0a
	.zero		1


	//   ....[3]....
        /*014c*/ 	.word	0x00000370
        /*0150*/ 	.word	0x000000ff
        /*0154*/ 	.word	0x000000a0
        /*0158*/ 	.short	0x0100
        /*015a*/ 	.byte	0x0a
	.zero		1


	//   ....[4]....
        /*015c*/ 	.word	0x00000380
        /*0160*/ 	.word	0x000000ff
        /*0164*/ 	.word	0x00000010
        /*0168*/ 	.short	0x0100
        /*016a*/ 	.byte	0x0a
	.zero		1


	//   ....[5]....
        /*016c*/ 	.word	0x00000390
        /*0170*/ 	.word	0x000000ff
        /*0174*/ 	.word	0x000000a8
        /*0178*/ 	.short	0x0100
        /*017a*/ 	.byte	0x0a
	.zero		1


	//   ....[6]....
        /*017c*/ 	.word	0x000003a0
        /*0180*/ 	.word	0x000000ff
        /*0184*/ 	.word	0x00000018
        /*0188*/ 	.short	0x0100
        /*018a*/ 	.byte	0x0a
	.zero		1


	//   ....[7]....
        /*018c*/ 	.word	0x000003b0
        /*0190*/ 	.word	0x000000ff
        /*0194*/ 	.word	0x000000b0
        /*0198*/ 	.short	0x0100
        /*019a*/ 	.byte	0x0a
	.zero		1


	//   ....[8]....
        /*019c*/ 	.word	0x000003c0
        /*01a0*/ 	.word	0x000000ff
        /*01a4*/ 	.word	0x00000020
        /*01a8*/ 	.short	0x0100
        /*01aa*/ 	.byte	0x0a
	.zero		1


	//   ....[9]....
        /*01ac*/ 	.word	0x000003d0
        /*01b0*/ 	.word	0x000000ff
        /*01b4*/ 	.word	0x000000b8
        /*01b8*/ 	.short	0x0100
        /*01ba*/ 	.byte	0x0a
	.zero		1


	//   ....[10]....
        /*01bc*/ 	.word	0x000003e0
        /*01c0*/ 	.word	0x000000ff
        /*01c4*/ 	.word	0x00000028
        /*01c8*/ 	.short	0x0100
        /*01ca*/ 	.byte	0x0a
	.zero		1


	//   ....[11]....
        /*01cc*/ 	.word	0x000003f0
        /*01d0*/ 	.word	0x000000ff
        /*01d4*/ 	.word	0x000000c0
        /*01d8*/ 	.short	0x0100
        /*01da*/ 	.byte	0x0a
	.zero		1


	//   ....[12]....
        /*01dc*/ 	.word	0x00000400
        /*01e0*/ 	.word	0x000000ff
        /*01e4*/ 	.word	0x00000030
        /*01e8*/ 	.short	0x0100
        /*01ea*/ 	.byte	0x0a
	.zero		1


	//   ....[13]....
        /*01ec*/ 	.word	0x00000410
        /*01f0*/ 	.word	0x000000ff
        /*01f4*/ 	.word	0x000000c8
        /*01f8*/ 	.short	0x0100
        /*01fa*/ 	.byte	0x0a
	.zero		1


	//   ....[14]....
        /*01fc*/ 	.word	0x00000420
        /*0200*/ 	.word	0x000000ff
        /*0204*/ 	.word	0x00000038
        /*0208*/ 	.short	0x0100
        /*020a*/ 	.byte	0x0a
	.zero		1


	//   ....[15]....
        /*020c*/ 	.word	0x00000430
        /*0210*/ 	.word	0x000000ff
        /*0214*/ 	.word	0x000000d0
        /*0218*/ 	.short	0x0100
        /*021a*/ 	.byte	0x0a
	.zero		1


	//   ....[16]....
        /*021c*/ 	.word	0x00000440
        /*0220*/ 	.word	0x000000ff
        /*0224*/ 	.word	0x00000040
        /*0228*/ 	.short	0x0100
        /*022a*/ 	.byte	0x0a
	.zero		1


	//   ....[17]....
        /*022c*/ 	.word	0x00000450
        /*0230*/ 	.word	0x000000ff
        /*0234*/ 	.word	0x000000d8
        /*0238*/ 	.short	0x0100
        /*023a*/ 	.byte	0x0a
	.zero		1


	//   ....[18]....
        /*023c*/ 	.word	0x00000460
        /*0240*/ 	.word	0x000000ff
        /*0244*/ 	.word	0x00000048
        /*0248*/ 	.short	0x0100
        /*024a*/ 	.byte	0x0a
	.zero		1


	//   ....[19]....
        /*024c*/ 	.word	0x00000470
        /*0250*/ 	.word	0x000000ff
        /*0254*/ 	.word	0x000000e0
        /*0258*/ 	.short	0x0100
        /*025a*/ 	.byte	0x0a
	.zero		1


	//   ....[20]....
        /*025c*/ 	.word	0x00000480
        /*0260*/ 	.word	0x000000ff
        /*0264*/ 	.word	0x00000050
        /*0268*/ 	.short	0x0100
        /*026a*/ 	.byte	0x0a
	.zero		1


	//   ....[21]....
        /*026c*/ 	.word	0x00000490
        /*0270*/ 	.word	0x000000ff
        /*0274*/ 	.word	0x000000e8
        /*0278*/ 	.short	0x0100
        /*027a*/ 	.byte	0x0a
	.zero		1


	//   ....[22]....
        /*027c*/ 	.word	0x000004a0
        /*0280*/ 	.word	0x000000ff
        /*0284*/ 	.word	0x00000058
        /*0288*/ 	.short	0x0100
        /*028a*/ 	.byte	0x0a
	.zero		1


	//   ....[23]....
        /*028c*/ 	.word	0x000004b0
        /*0290*/ 	.word	0x000000ff
        /*0294*/ 	.word	0x000000f0
        /*0298*/ 	.short	0x0100
        /*029a*/ 	.byte	0x0a
	.zero		1


	//   ....[24]....
        /*029c*/ 	.word	0x000004c0
        /*02a0*/ 	.word	0x000000ff
        /*02a4*/ 	.word	0x00000060
        /*02a8*/ 	.short	0x0100
        /*02aa*/ 	.byte	0x0a
	.zero		1


	//   ....[25]....
        /*02ac*/ 	.word	0x000004d0
        /*02b0*/ 	.word	0x000000ff
        /*02b4*/ 	.word	0x000000f8
        /*02b8*/ 	.short	0x0100
        /*02ba*/ 	.byte	0x0a
	.zero		1


	//   ....[26]....
        /*02bc*/ 	.word	0x000004e0
        /*02c0*/ 	.word	0x000000ff
        /*02c4*/ 	.word	0x00000068
        /*02c8*/ 	.short	0x0100
        /*02ca*/ 	.byte	0x0a
	.zero		1


	//   ....[27]....
        /*02cc*/ 	.word	0x000004f0
        /*02d0*/ 	.word	0x000000ff
        /*02d4*/ 	.word	0x00000100
        /*02d8*/ 	.short	0x0100
        /*02da*/ 	.byte	0x0a
	.zero		1


	//   ....[28]....
        /*02dc*/ 	.word	0x00000500
        /*02e0*/ 	.word	0x000000ff
        /*02e4*/ 	.word	0x00000070
        /*02e8*/ 	.short	0x0100
        /*02ea*/ 	.byte	0x0a
	.zero		1


	//   ....[29]....
        /*02ec*/ 	.word	0x00000510
        /*02f0*/ 	.word	0x000000ff
        /*02f4*/ 	.word	0x00000108
        /*02f8*/ 	.short	0x0100
        /*02fa*/ 	.byte	0x0a
	.zero		1


	//   ....[30]....
        /*02fc*/ 	.word	0x00000520
        /*0300*/ 	.word	0x000000ff
        /*0304*/ 	.word	0x00000078
        /*0308*/ 	.short	0x0100
        /*030a*/ 	.byte	0x0a
	.zero		1


	//   ....[31]....
        /*030c*/ 	.word	0x00000530
        /*0310*/ 	.word	0x000000ff
        /*0314*/ 	.word	0x00000110
        /*0318*/ 	.short	0x0100
        /*031a*/ 	.byte	0x0a
	.zero		1


	//   ....[32]....
        /*031c*/ 	.word	0x00000540
        /*0320*/ 	.word	0x000000ff
        /*0324*/ 	.word	0x00000080
        /*0328*/ 	.short	0x0100
        /*032a*/ 	.byte	0x0a
	.zero		1


	//   ....[33]....
        /*032c*/ 	.word	0x00000550
        /*0330*/ 	.word	0x000000ff
        /*0334*/ 	.word	0x00000118
        /*0338*/ 	.short	0x0100
        /*033a*/ 	.byte	0x0a
	.zero		1


	//   ....[34]....
        /*033c*/ 	.word	0x00000560
        /*0340*/ 	.word	0x000000ff
        /*0344*/ 	.word	0x00000088
        /*0348*/ 	.short	0x0100
        /*034a*/ 	.byte	0x0a
	.zero		1


	//   ....[35]....
        /*034c*/ 	.word	0x00000570
        /*0350*/ 	.word	0x000000ff
        /*0354*/ 	.word	0x00000120
        /*0358*/ 	.short	0x0100
        /*035a*/ 	.byte	0x0a
	.zero		1


	//   ....[36]....
        /*035c*/ 	.word	0x00000580
        /*0360*/ 	.word	0x000000ff
        /*0364*/ 	.word	0x00000090
        /*0368*/ 	.short	0x0100
        /*036a*/ 	.byte	0x0a
	.zero		1


	//   ....[37]....
        /*036c*/ 	.word	0x00000590
        /*0370*/ 	.word	0x000000ff
        /*0374*/ 	.word	0x00000128
        /*0378*/ 	.short	0x0100
        /*037a*/ 	.byte	0x0a
	.zero		1


	//   ....[38]....
        /*037c*/ 	.word	0x000007e0
        /*0380*/ 	.word	0x000000ff
        /*0384*/ 	.word	0x00000140
        /*0388*/ 	.short	0x0100
        /*038a*/ 	.byte	0x08
	.zero		1


	//   ....[39]....
        /*038c*/ 	.word	0x000007f0
        /*0390*/ 	.word	0x000000ff
        /*0394*/ 	.word	0x00000148
        /*0398*/ 	.short	0x0100
        /*039a*/ 	.byte	0x08
	.zero		1


	//   ....[40]....
        /*039c*/ 	.word	0x00001b20
        /*03a0*/ 	.word	0x000000ff
        /*03a4*/ 	.word	0x00000000
        /*03a8*/ 	.short	0x010a
        /*03aa*/ 	.byte	0x0c
	.zero		1


	//   ....[41]....
        /*03ac*/ 	.word	0x00001b80
        /*03b0*/ 	.word	0x000000ff
        /*03b4*/ 	.word	0x00000000
        /*03b8*/ 	.short	0x010a
        /*03ba*/ 	.byte	0x0c
	.zero		1


	//   ....[42]....
        /*03bc*/ 	.word	0x00002c10
        /*03c0*/ 	.word	0x000000ff
        /*03c4*/ 	.word	0x00000000
        /*03c8*/ 	.short	0x010a
        /*03ca*/ 	.byte	0x0e
	.zero		1


	//   ....[43]....
        /*03cc*/ 	.word	0x00002c50
        /*03d0*/ 	.word	0x000000ff
        /*03d4*/ 	.word	0x00000000
        /*03d8*/ 	.short	0x010a
        /*03da*/ 	.byte	0x0e
	.zero		1


	//   ....[44]....
        /*03dc*/ 	.word	0x00003880
        /*03e0*/ 	.word	0x000000ff
        /*03e4*/ 	.word	0x00000000
        /*03e8*/ 	.short	0x0101
        /*03ea*/ 	.byte	0x0d
	.zero		1


	//   ....[45]....
        /*03ec*/ 	.word	0x00004210
        /*03f0*/ 	.word	0x000000ff
        /*03f4*/ 	.word	0x00000000
        /*03f8*/ 	.short	0x0101
        /*03fa*/ 	.byte	0x0a
	.zero		1


	//   ....[46]....
        /*03fc*/ 	.word	0x0000d160
        /*0400*/ 	.word	0x0000000d
        /*0404*/ 	.word	0x00000098
        /*0408*/ 	.short	0x010a
        /*040a*/ 	.byte	0x3f
	.zero		1


	//   ....[47]....
        /*040c*/ 	.word	0x0000d580
        /*0410*/ 	.word	0x00000004
        /*0414*/ 	.word	0x00000148
        /*0418*/ 	.short	0x0101
        /*041a*/ 	.byte	0x3f
	.zero		1


	//   ....[48]....
        /*041c*/ 	.word	0x0000dcb0
        /*0420*/ 	.word	0x00000007
        /*0424*/ 	.word	0x00000000
        /*0428*/ 	.short	0x010a
        /*042a*/ 	.byte	0x3f
	.zero		1


	//   ....[49]....
        /*042c*/ 	.word	0x0000dd30
        /*0430*/ 	.word	0x00000009
        /*0434*/ 	.word	0x00000000
        /*0438*/ 	.short	0x010a
        /*043a*/ 	.byte	0x3f
	.zero		1


	//   ....[50]....
        /*043c*/ 	.word	0x0000ddc0
        /*0440*/ 	.word	0x00000006
        /*0444*/ 	.word	0x00000000
        /*0448*/ 	.short	0x010a
        /*044a*/ 	.byte	0x3f
	.zero		1


	//   ....[51]....
        /*044c*/ 	.word	0x0000de50
        /*0450*/ 	.word	0x00000009
        /*0454*/ 	.word	0x00000000
        /*0458*/ 	.short	0x010a
        /*045a*/ 	.byte	0x3f
	.zero		1


	//   ....[52]....
        /*045c*/ 	.word	0x0000dee0
        /*0460*/ 	.word	0x00000006
        /*0464*/ 	.word	0x00000000
        /*0468*/ 	.short	0x010a
        /*046a*/ 	.byte	0x3f
	.zero		1


	//   ....[53]....
        /*046c*/ 	.word	0x0000df70
        /*0470*/ 	.word	0x00000009
        /*0474*/ 	.word	0x00000000
        /*0478*/ 	.short	0x010a
        /*047a*/ 	.byte	0x3f
	.zero		1


	//   ....[54]....
        /*047c*/ 	.word	0x0000e000
        /*0480*/ 	.word	0x00000006
        /*0484*/ 	.word	0x00000000
        /*0488*/ 	.short	0x010a
        /*048a*/ 	.byte	0x3f
	.zero		1


	//   ....[55]....
        /*048c*/ 	.word	0x0000e090
        /*0490*/ 	.word	0x00000009
        /*0494*/ 	.word	0x00000000
        /*0498*/ 	.short	0x010a
        /*049a*/ 	.byte	0x3f
	.zero		1


	//   ....[56]....
        /*049c*/ 	.word	0x0000e120
        /*04a0*/ 	.word	0x00000006
        /*04a4*/ 	.word	0x00000000
        /*04a8*/ 	.short	0x010a
        /*04aa*/ 	.byte	0x3f
	.zero		1


	//   ....[57]....
        /*04ac*/ 	.word	0x0000e1b0
        /*04b0*/ 	.word	0x00000009
        /*04b4*/ 	.word	0x00000000
        /*04b8*/ 	.short	0x010a
        /*04ba*/ 	.byte	0x3f
	.zero		1


	//   ....[58]....
        /*04bc*/ 	.word	0x0000e240
        /*04c0*/ 	.word	0x00000006
        /*04c4*/ 	.word	0x00000000
        /*04c8*/ 	.short	0x010a
        /*04ca*/ 	.byte	0x3f
	.zero		1


	//   ....[59]....
        /*04cc*/ 	.word	0x0000e2d0
        /*04d0*/ 	.word	0x00000009
        /*04d4*/ 	.word	0x00000000
        /*04d8*/ 	.short	0x010a
        /*04da*/ 	.byte	0x3f
	.zero		1


	//   ....[60]....
        /*04dc*/ 	.word	0x0000e360
        /*04e0*/ 	.word	0x00000006
        /*04e4*/ 	.word	0x00000000
        /*04e8*/ 	.short	0x010a
        /*04ea*/ 	.byte	0x3f
	.zero		1


	//   ....[61]....
        /*04ec*/ 	.word	0x0000e3f0
        /*04f0*/ 	.word	0x00000009
        /*04f4*/ 	.word	0x00000000
        /*04f8*/ 	.short	0x010a
        /*04fa*/ 	.byte	0x3f
	.zero		1


	//   ....[62]....
        /*04fc*/ 	.word	0x0000e480
        /*0500*/ 	.word	0x00000006
        /*0504*/ 	.word	0x00000000
        /*0508*/ 	.short	0x010a
        /*050a*/ 	.byte	0x3f
	.zero		1


	//   ....[63]....
        /*050c*/ 	.word	0x0000e510
        /*0510*/ 	.word	0x00000009
        /*0514*/ 	.word	0x00000000
        /*0518*/ 	.short	0x010a
        /*051a*/ 	.byte	0x3f
	.zero		1


	//   ....[64]....
        /*051c*/ 	.word	0x0000e5a0
        /*0520*/ 	.word	0x00000006
        /*0524*/ 	.word	0x00000000
        /*0528*/ 	.short	0x010a
        /*052a*/ 	.byte	0x3f
	.zero		1


	//   ....[65]....
        /*052c*/ 	.word	0x0000e630
        /*0530*/ 	.word	0x00000009
        /*0534*/ 	.word	0x00000000
        /*0538*/ 	.short	0x010a
        /*053a*/ 	.byte	0x3f
	.zero		1


	//   ....[66]....
        /*053c*/ 	.word	0x0000e6c0
        /*0540*/ 	.word	0x00000003
        /*0544*/ 	.word	0x00000000
        /*0548*/ 	.short	0x010a
        /*054a*/ 	.byte	0x3f
	.zero		1


	//   ....[67]....
        /*054c*/ 	.word	0x0000e730
        /*0550*/ 	.word	0x00000003
        /*0554*/ 	.word	0x00000000
        /*0558*/ 	.short	0x010a
        /*055a*/ 	.byte	0x3f
	.zero		1


	//   ....[68]....
        /*055c*/ 	.word	0x0000e790
        /*0560*/ 	.word	0x000000e4
        /*0564*/ 	.word	0x00000000
        /*0568*/ 	.short	0x010a
        /*056a*/ 	.byte	0x3f
	.zero		1


	//   ....[69]....
        /*056c*/ 	.word	0x0000e860
        /*0570*/ 	.word	0x0000000d
        /*0574*/ 	.word	0x00000098
        /*0578*/ 	.short	0x010a
        /*057a*/ 	.byte	0x3f
	.zero		1


	//   ....[70]....
        /*057c*/ 	.word	0x0000e940
        /*0580*/ 	.word	0x00000007
        /*0584*/ 	.word	0x00000000
        /*0588*/ 	.short	0x010a
        /*058a*/ 	.byte	0x3f
	.zero		1


	//   ....[71]....
        /*058c*/ 	.word	0x0000e990
        /*0590*/ 	.word	0x00000009
        /*0594*/ 	.word	0x00000000
        /*0598*/ 	.short	0x010a
        /*059a*/ 	.byte	0x3f
	.zero		1


	//   ....[72]....
        /*059c*/ 	.word	0x0000e9e0
        /*05a0*/ 	.word	0x00000006
        /*05a4*/ 	.word	0x00000000
        /*05a8*/ 	.short	0x010a
        /*05aa*/ 	.byte	0x3f
	.zero		1


	//   ....[73]....
        /*05ac*/ 	.word	0x0000ea30
        /*05b0*/ 	.word	0x00000009
        /*05b4*/ 	.word	0x00000000
        /*05b8*/ 	.short	0x010a
        /*05ba*/ 	.byte	0x3f
	.zero		1


	//   ....[74]....
        /*05bc*/ 	.word	0x0000ea80
        /*05c0*/ 	.word	0x00000006
        /*05c4*/ 	.word	0x00000000
        /*05c8*/ 	.short	0x010a
        /*05ca*/ 	.byte	0x3f
	.zero		1


	//   ....[75]....
        /*05cc*/ 	.word	0x0000ead0
        /*05d0*/ 	.word	0x00000009
        /*05d4*/ 	.word	0x00000000
        /*05d8*/ 	.short	0x010a
        /*05da*/ 	.byte	0x3f
	.zero		1


	//   ....[76]....
        /*05dc*/ 	.word	0x0000eb20
        /*05e0*/ 	.word	0x00000006
        /*05e4*/ 	.word	0x00000000
        /*05e8*/ 	.short	0x010a
        /*05ea*/ 	.byte	0x3f
	.zero		1


	//   ....[77]....
        /*05ec*/ 	.word	0x0000eb70
        /*05f0*/ 	.word	0x00000009
        /*05f4*/ 	.word	0x00000000
        /*05f8*/ 	.short	0x010a
        /*05fa*/ 	.byte	0x3f
	.zero		1


	//   ....[78]....
        /*05fc*/ 	.word	0x0000ebc0
        /*0600*/ 	.word	0x00000006
        /*0604*/ 	.word	0x00000000
        /*0608*/ 	.short	0x010a
        /*060a*/ 	.byte	0x3f
	.zero		1


	//   ....[79]....
        /*060c*/ 	.word	0x0000ec10
        /*0610*/ 	.word	0x00000009
        /*0614*/ 	.word	0x00000000
        /*0618*/ 	.short	0x010a
        /*061a*/ 	.byte	0x3f
	.zero		1


	//   ....[80]....
        /*061c*/ 	.word	0x0000ec60
        /*0620*/ 	.word	0x00000006
        /*0624*/ 	.word	0x00000000
        /*0628*/ 	.short	0x010a
        /*062a*/ 	.byte	0x3f
	.zero		1


	//   ....[81]....
        /*062c*/ 	.word	0x0000ecb0
        /*0630*/ 	.word	0x00000009
        /*0634*/ 	.word	0x00000000
        /*0638*/ 	.short	0x010a
        /*063a*/ 	.byte	0x3f
	.zero		1


	//   ....[82]....
        /*063c*/ 	.word	0x0000ed00
        /*0640*/ 	.word	0x00000006
        /*0644*/ 	.word	0x00000000
        /*0648*/ 	.short	0x010a
        /*064a*/ 	.byte	0x3f
	.zero		1


	//   ....[83]....
        /*064c*/ 	.word	0x0000ed50
        /*0650*/ 	.word	0x00000009
        /*0654*/ 	.word	0x00000000
        /*0658*/ 	.short	0x010a
        /*065a*/ 	.byte	0x3f
	.zero		1


	//   ....[84]....
        /*065c*/ 	.word	0x0000eda0
        /*0660*/ 	.word	0x00000006
        /*0664*/ 	.word	0x00000000
        /*0668*/ 	.short	0x010a
        /*066a*/ 	.byte	0x3f
	.zero		1


	//   ....[85]....
        /*066c*/ 	.word	0x0000edf0
        /*0670*/ 	.word	0x00000009
        /*0674*/ 	.word	0x00000000
        /*0678*/ 	.short	0x010a
        /*067a*/ 	.byte	0x3f
	.zero		1


	//   ....[86]....
        /*067c*/ 	.word	0x0000ee40
        /*0680*/ 	.word	0x00000006
        /*0684*/ 	.word	0x00000000
        /*0688*/ 	.short	0x010a
        /*068a*/ 	.byte	0x3f
	.zero		1


	//   ....[87]....
        /*068c*/ 	.word	0x0000ee90
        /*0690*/ 	.word	0x00000009
        /*0694*/ 	.word	0x00000000
        /*0698*/ 	.short	0x010a
        /*069a*/ 	.byte	0x3f
	.zero		1


	//----- nvinfo : EIATTR_NUM_MBARRIERS
	.align		4
.L_30:
        /*069c*/ 	.byte	0x03, 0x38
        /*069e*/ 	.short	0x0028


	//----- nvinfo : EIATTR_EXIT_INSTR_OFFSETS
	.align		4
        /*06a0*/ 	.byte	0x04, 0x1c
        /*06a2*/ 	.short	(.L_32 - .L_31)


	//   ....[0]....
.L_31:
        /*06a4*/ 	.word	0x00000850


	//   ....[1]....
        /*06a8*/ 	.word	0x000011a0


	//   ....[2]....
        /*06ac*/ 	.word	0x0000c7a0


	//   ....[3]....
        /*06b0*/ 	.word	0x0000cdf0


	//   ....[4]....
        /*06b4*/ 	.word	0x0000e710


	//----- nvinfo : EIATTR_MAX_THREADS
	.align		4
.L_32:
        /*06b8*/ 	.byte	0x04, 0x05
        /*06ba*/ 	.short	(.L_34 - .L_33)
.L_33:
        /*06bc*/ 	.word	0x00000180
        /*06c0*/ 	.word	0x00000001
        /*06c4*/ 	.word	0x00000001


	//----- nvinfo : EIATTR_CRS_STACK_SIZE
	.align		4
.L_34:
        /*06c8*/ 	.byte	0x04, 0x1e
        /*06ca*/ 	.short	(.L_36 - .L_35)
.L_35:
        /*06cc*/ 	.word	0x00000000


	//----- nvinfo : EIATTR_CBANK_PARAM_SIZE
	.align		4
.L_36:
        /*06d0*/ 	.byte	0x03, 0x19
        /*06d2*/ 	.short	0x0470


	//----- nvinfo : EIATTR_PARAM_CBANK
	.align		4
        /*06d4*/ 	.byte	0x04, 0x0a
        /*06d6*/ 	.short	(.L_38 - .L_37)
	.align		4
.L_37:
        /*06d8*/ 	.word	index@(.nv.constant0._ZN7cutlass13device_kernelINS_4gemm6kernel13GemmUniversalIN4cute5tupleIJiiiiEEENS1_10collective13CollectiveMmaINS1_37MainloopSm90TmaGmmaWarpSpecializedFP8ILi19ENS5_IJNS4_1CILi1EEESB_SB_EEENS1_35KernelTmaWarpSpecializedCooperativeEEENS5_IJNSA_ILi256EEENSA_ILi112EEENSA_ILi32EEEEEENS_12float_e4m3_tENS5_IJlSB_lEEESJ_SK_NS4_8TiledMMAINS4_8MMA_AtomIJNS4_4SM904GMMA30MMA_64x16x32_F32E4M3E4M3_SS_TNILNSO_7ScaleInE1ELSQ_1EEEEEENS4_6LayoutINS5_IJNSA_ILi2EEESB_SB_EEENS5_IJSB_NSA_ILi0EEESW_EEEEENS5_IJNS4_10UnderscoreESZ_SZ_EEEEENS4_13SM90_TMA_LOADENS4_14ComposedLayoutINS4_7SwizzleILi1ELi4ELi3EEENS4_18smem_ptr_flag_bitsILi8EEENST_INS5_IJNSA_ILi8EEESH_EEENS5_IJSH_SB_EEEEEEEvNS4_8identityES12_S1C_vS1D_EENS_8epilogue10collective6detail29Sm90TmaWarpSpecializedAdapterINS1G_15DefaultEpilogueISJ_SK_SK_NS1F_6thread17LinearCombinationISJ_Li1EffLNS1K_9ScaleType4KindE0ELNS_15FloatRoundStyleE2ESJ_EENS1_15EpilogueDefaultEEEEEvvEEEEvNT_6ParamsE)
        /*06dc*/ 	.short	0x0210
        /*06de*/ 	.short	0x0470


	//----- nvinfo : EIATTR_SW_WAR
	.align		4
.L_38:
        /*06e0*/ 	.byte	0x04, 0x36
        /*06e2*/ 	.short	(.L_40 - .L_39)
.L_39:
        /*06e4*/ 	.word	0x00000008
.L_40:


//--------------------- .nv.callgraph             --------------------------
	.section	.nv.callgraph,"",@"SHT_CUDA_CALLGRAPH"
	.align	4
	.sectionentsize	8
	.align		4
        /*0000*/ 	.word	0x00000000
	.align		4
        /*0004*/ 	.word	0xffffffff
	.align		4
        /*0008*/ 	.word	0x00000000
	.align		4
        /*000c*/ 	.word	0xfffffffe
	.align		4
        /*0010*/ 	.word	0x00000000
	.align		4
        /*0014*/ 	.word	0xfffffffd
	.align		4
        /*0018*/ 	.word	0x00000000
	.align		4
        /*001c*/ 	.word	0xfffffffc


//--------------------- .nv.constant4             --------------------------
	.section	.nv.constant4,"a",@progbits
	.align	8
	.align		8
.nv.constant4:
        /*0000*/ 	.dword	_ZN40_INTERNAL_726238ce_4_k_cu_29300770_146794cuda3std3__45__cpo5beginE
	.align		8
        /*0008*/ 	.dword	_ZN40_INTERNAL_726238ce_4_k_cu_29300770_146794cuda3std3__45__cpo3endE
	.align		8
        /*0010*/ 	.dword	_ZN40_INTERNAL_726238ce_4_k_cu_29300770_146794cuda3std3__45__cpo6cbeginE
	.align		8
        /*0018*/ 	.dword	_ZN40_INTERNAL_726238ce_4_k_cu_29300770_146794cuda3std3__45__cpo4cendE
	.align		8
        /*0020*/ 	.dword	_ZN40_INTERNAL_726238ce_4_k_cu_29300770_146794cuda3std3__442_GLOBAL__N__726238ce_4_k_cu_29300770_146796ignoreE
	.align		8
        /*0028*/ 	.dword	_ZN40_INTERNAL_726238ce_4_k_cu_29300770_146794cuda3std3__419piecewise_constructE
	.align		8
        /*0030*/ 	.dword	_ZN40_INTERNAL_726238ce_4_k_cu_29300770_146794cuda3std3__48in_placeE
	.align		8
        /*0038*/ 	.dword	_ZN40_INTERNAL_726238ce_4_k_cu_29300770_146794cuda3std6ranges3__45__cpo4swapE
	.align		8
        /*0040*/ 	.dword	_ZN40_INTERNAL_726238ce_4_k_cu_29300770_146794cuda3std6ranges3__45__cpo9iter_moveE
	.align		8
        /*0048*/ 	.dword	_ZN40_INTERNAL_726238ce_4_k_cu_29300770_146794cute7productE
	.align		8
        /*0050*/ 	.dword	_ZN40_INTERNAL_726238ce_4_k_cu_29300770_146794cute1_E


//--------------------- .text._ZN7cutlass13device_kernelINS_4gemm6kernel13GemmUniversalIN4cute5tupleIJiiiiEEENS1_10collective13CollectiveMmaINS1_37MainloopSm90TmaGmmaWarpSpecializedFP8ILi19ENS5_IJNS4_1CILi1EEESB_SB_EEENS1_35KernelTmaWarpSpecializedCooperativeEEENS5_IJNSA_ILi256EEENSA_ILi112EEENSA_ILi32EEEEEENS_12float_e4m3_tENS5_IJlSB_lEEESJ_SK_NS4_8TiledMMAINS4_8MMA_AtomIJNS4_4SM904GMMA30MMA_64x16x32_F32E4M3E4M3_SS_TNILNSO_7ScaleInE1ELSQ_1EEEEEENS4_6LayoutINS5_IJNSA_ILi2EEESB_SB_EEENS5_IJSB_NSA_ILi0EEESW_EEEEENS5_IJNS4_10UnderscoreESZ_SZ_EEEEENS4_13SM90_TMA_LOADENS4_14ComposedLayoutINS4_7SwizzleILi1ELi4ELi3EEENS4_18smem_ptr_flag_bitsILi8EEENST_INS5_IJNSA_ILi8EEESH_EEENS5_IJSH_SB_EEEEEEEvNS4_8identityES12_S1C_vS1D_EENS_8epilogue10collective6detail29Sm90TmaWarpSpecializedAdapterINS1G_15DefaultEpilogueISJ_SK_SK_NS1F_6thread17LinearCombinationISJ_Li1EffLNS1K_9ScaleType4KindE0ELNS_15FloatRoundStyleE2ESJ_EENS1_15EpilogueDefaultEEEEEvvEEEEvNT_6ParamsE --------------------------
	.section	.text._ZN7cutlass13device_kernelINS_4gemm6kernel13GemmUniversalIN4cute5tupleIJiiiiEEENS1_10collective13CollectiveMmaINS1_37MainloopSm90TmaGmmaWarpSpecializedFP8ILi19ENS5_IJNS4_1CILi1EEESB_SB_EEENS1_35KernelTmaWarpSpecializedCooperativeEEENS5_IJNSA_ILi256EEENSA_ILi112EEENSA_ILi32EEEEEENS_12float_e4m3_tENS5_IJlSB_lEEESJ_SK_NS4_8TiledMMAINS4_8MMA_AtomIJNS4_4SM904GMMA30MMA_64x16x32_F32E4M3E4M3_SS_TNILNSO_7ScaleInE1ELSQ_1EEEEEENS4_6LayoutINS5_IJNSA_ILi2EEESB_SB_EEENS5_IJSB_NSA_ILi0EEESW_EEEEENS5_IJNS4_10UnderscoreESZ_SZ_EEEEENS4_13SM90_TMA_LOADENS4_14ComposedLayoutINS4_7SwizzleILi1ELi4ELi3EEENS4_18smem_ptr_flag_bitsILi8EEENST_INS5_IJNSA_ILi8EEESH_EEENS5_IJSH_SB_EEEEEEEvNS4_8identityES12_S1C_vS1D_EENS_8epilogue10collective6detail29Sm90TmaWarpSpecializedAdapterINS1G_15DefaultEpilogueISJ_SK_SK_NS1F_6thread17LinearCombinationISJ_Li1EffLNS1K_9ScaleType4KindE0ELNS_15FloatRoundStyleE2ESJ_EENS1_15EpilogueDefaultEEEEEvvEEEEvNT_6ParamsE,"ax",@progbits
	.align	128
.text._ZN7cutlass13device_kernelINS_4gemm6kernel13GemmUniversalIN4cute5tupleIJiiiiEEENS1_10collective13CollectiveMmaINS1_37MainloopSm90TmaGmmaWarpSpecializedFP8ILi19ENS5_IJNS4_1CILi1EEESB_SB_EEENS1_35KernelTmaWarpSpecializedCooperativeEEENS5_IJNSA_ILi256EEENSA_ILi112EEENSA_ILi32EEEEEENS_12float_e4m3_tENS5_IJlSB_lEEESJ_SK_NS4_8TiledMMAINS4_8MMA_AtomIJNS4_4SM904GMMA30MMA_64x16x32_F32E4M3E4M3_SS_TNILNSO_7ScaleInE1ELSQ_1EEEEEENS4_6LayoutINS5_IJNSA_ILi2EEESB_SB_EEENS5_IJSB_NSA_ILi0EEESW_EEEEENS5_IJNS4_10UnderscoreESZ_SZ_EEEEENS4_13SM90_TMA_LOADENS4_14ComposedLayoutINS4_7SwizzleILi1ELi4ELi3EEENS4_18smem_ptr_flag_bitsILi8EEENST_INS5_IJNSA_ILi8EEESH_EEENS5_IJSH_SB_EEEEEEEvNS4_8identityES12_S1C_vS1D_EENS_8epilogue10collective6detail29Sm90TmaWarpSpecializedAdapterINS1G_15DefaultEpilogueISJ_SK_SK_NS1F_6thread17LinearCombinationISJ_Li1EffLNS1K_9ScaleType4KindE0ELNS_15FloatRoundStyleE2ESJ_EENS1_15EpilogueDefaultEEEEEvvEEEEvNT_6ParamsE:
        .type           _ZN7cutlass13device_kernelINS_4gemm6kernel13GemmUniversalIN4cute5tupleIJiiiiEEENS1_10collective13CollectiveMmaINS1_37MainloopSm90TmaGmmaWarpSpecializedFP8ILi19ENS5_IJNS4_1CILi1EEESB_SB_EEENS1_35KernelTmaWarpSpecializedCooperativeEEENS5_IJNSA_ILi256EEENSA_ILi112EEENSA_ILi32EEEEEENS_12float_e4m3_tENS5_IJlSB_lEEESJ_SK_NS4_8TiledMMAINS4_8MMA_AtomIJNS4_4SM904GMMA30MMA_64x16x32_F32E4M3E4M3_SS_TNILNSO_7ScaleInE1ELSQ_1EEEEEENS4_6LayoutINS5_IJNSA_ILi2EEESB_SB_EEENS5_IJSB_NSA_ILi0EEESW_EEEEENS5_IJNS4_10UnderscoreESZ_SZ_EEEEENS4_13SM90_TMA_LOADENS4_14ComposedLayoutINS4_7SwizzleILi1ELi4ELi3EEENS4_18smem_ptr_flag_bitsILi8EEENST_INS5_IJNSA_ILi8EEESH_EEENS5_IJSH_SB_EEEEEEEvNS4_8identityES12_S1C_vS1D_EENS_8epilogue10collective6detail29Sm90TmaWarpSpecializedAdapterINS1G_15DefaultEpilogueISJ_SK_SK_NS1F_6thread17LinearCombinationISJ_Li1EffLNS1K_9ScaleType4KindE0ELNS_15FloatRoundStyleE2ESJ_EENS1_15EpilogueDefaultEEEEEvvEEEEvNT_6ParamsE,@function
        .size           _ZN7cutlass13device_kernelINS_4gemm6kernel13GemmUniversalIN4cute5tupleIJiiiiEEENS1_10collective13CollectiveMmaINS1_37MainloopSm90TmaGmmaWarpSpecializedFP8ILi19ENS5_IJNS4_1CILi1EEESB_SB_EEENS1_35KernelTmaWarpSpecializedCooperativeEEENS5_IJNSA_ILi256EEENSA_ILi112EEENSA_ILi32EEEEEENS_12float_e4m3_tENS5_IJlSB_lEEESJ_SK_NS4_8TiledMMAINS4_8MMA_AtomIJNS4_4SM904GMMA30MMA_64x16x32_F32E4M3E4M3_SS_TNILNSO_7ScaleInE1ELSQ_1EEEEEENS4_6LayoutINS5_IJNSA_ILi2EEESB_SB_EEENS5_IJSB_NSA_ILi0EEESW_EEEEENS5_IJNS4_10UnderscoreESZ_SZ_EEEEENS4_13SM90_TMA_LOADENS4_14ComposedLayoutINS4_7SwizzleILi1ELi4ELi3EEENS4_18smem_ptr_flag_bitsILi8EEENST_INS5_IJNSA_ILi8EEESH_EEENS5_IJSH_SB_EEEEEEEvNS4_8identityES12_S1C_vS1D_EENS_8epilogue10collective6detail29Sm90TmaWarpSpecializedAdapterINS1G_15DefaultEpilogueISJ_SK_SK_NS1F_6thread17LinearCombinationISJ_Li1EffLNS1K_9ScaleType4KindE0ELNS_15FloatRoundStyleE2ESJ_EENS1_15EpilogueDefaultEEEEEvvEEEEvNT_6ParamsE,(.L_x_328 - _ZN7cutlass13device_kernelINS_4gemm6kernel13GemmUniversalIN4cute5tupleIJiiiiEEENS1_10collective13CollectiveMmaINS1_37MainloopSm90TmaGmmaWarpSpecializedFP8ILi19ENS5_IJNS4_1CILi1EEESB_SB_EEENS1_35KernelTmaWarpSpecializedCooperativeEEENS5_IJNSA_ILi256EEENSA_ILi112EEENSA_ILi32EEEEEENS_12float_e4m3_tENS5_IJlSB_lEEESJ_SK_NS4_8TiledMMAINS4_8MMA_AtomIJNS4_4SM904GMMA30MMA_64x16x32_F32E4M3E4M3_SS_TNILNSO_7ScaleInE1ELSQ_1EEEEEENS4_6LayoutINS5_IJNSA_ILi2EEESB_SB_EEENS5_IJSB_NSA_ILi0EEESW_EEEEENS5_IJNS4_10UnderscoreESZ_SZ_EEEEENS4_13SM90_TMA_LOADENS4_14ComposedLayoutINS4_7SwizzleILi1ELi4ELi3EEENS4_18smem_ptr_flag_bitsILi8EEENST_INS5_IJNSA_ILi8EEESH_EEENS5_IJSH_SB_EEEEEEEvNS4_8identityES12_S1C_vS1D_EENS_8epilogue10collective6detail29Sm90TmaWarpSpecializedAdapterINS1G_15DefaultEpilogueISJ_SK_SK_NS1F_6thread17LinearCombinationISJ_Li1EffLNS1K_9ScaleType4KindE0ELNS_15FloatRoundStyleE2ESJ_EENS1_15EpilogueDefaultEEEEEvvEEEEvNT_6ParamsE)
        .other          _ZN7cutlass13device_kernelINS_4gemm6kernel13GemmUniversalIN4cute5tupleIJiiiiEEENS1_10collective13CollectiveMmaINS1_37MainloopSm90TmaGmmaWarpSpecializedFP8ILi19ENS5_IJNS4_1CILi1EEESB_SB_EEENS1_35KernelTmaWarpSpecializedCooperativeEEENS5_IJNSA_ILi256EEENSA_ILi112EEENSA_ILi32EEEEEENS_12float_e4m3_tENS5_IJlSB_lEEESJ_SK_NS4_8TiledMMAINS4_8MMA_AtomIJNS4_4SM904GMMA30MMA_64x16x32_F32E4M3E4M3_SS_TNILNSO_7ScaleInE1ELSQ_1EEEEEENS4_6LayoutINS5_IJNSA_ILi2EEESB_SB_EEENS5_IJSB_NSA_ILi0EEESW_EEEEENS5_IJNS4_10UnderscoreESZ_SZ_EEEEENS4_13SM90_TMA_LOADENS4_14ComposedLayoutINS4_7SwizzleILi1ELi4ELi3EEENS4_18smem_ptr_flag_bitsILi8EEENST_INS5_IJNSA_ILi8EEESH_EEENS5_IJSH_SB_EEEEEEEvNS4_8identityES12_S1C_vS1D_EENS_8epilogue10collective6detail29Sm90TmaWarpSpecializedAdapterINS1G_15DefaultEpilogueISJ_SK_SK_NS1F_6thread17LinearCombinationISJ_Li1EffLNS1K_9ScaleType4KindE0ELNS_15FloatRoundStyleE2ESJ_EENS1_15EpilogueDefaultEEEEEvvEEEEvNT_6ParamsE,@"STO_CUDA_ENTRY STV_DEFAULT"
_ZN7cutlass13device_kernelINS_4gemm6kernel13GemmUniversalIN4cute5tupleIJiiiiEEENS1_10collective13CollectiveMmaINS1_37MainloopSm90TmaGmmaWarpSpecializedFP8ILi19ENS5_IJNS4_1CILi1EEESB_SB_EEENS1_35KernelTmaWarpSpecializedCooperativeEEENS5_IJNSA_ILi256EEENSA_ILi112EEENSA_ILi32EEEEEENS_12float_e4m3_tENS5_IJlSB_lEEESJ_SK_NS4_8TiledMMAINS4_8MMA_AtomIJNS4_4SM904GMMA30MMA_64x16x32_F32E4M3E4M3_SS_TNILNSO_7ScaleInE1ELSQ_1EEEEEENS4_6LayoutINS5_IJNSA_ILi2EEESB_SB_EEENS5_IJSB_NSA_ILi0EEESW_EEEEENS5_IJNS4_10UnderscoreESZ_SZ_EEEEENS4_13SM90_TMA_LOADENS4_14ComposedLayoutINS4_7SwizzleILi1ELi4ELi3EEENS4_18smem_ptr_flag_bitsILi8EEENST_INS5_IJNSA_ILi8EEESH_EEENS5_IJSH_SB_EEEEEEEvNS4_8identityES12_S1C_vS1D_EENS_8epilogue10collective6detail29Sm90TmaWarpSpecializedAdapterINS1G_15DefaultEpilogueISJ_SK_SK_NS1F_6thread17LinearCombinationISJ_Li1EffLNS1K_9ScaleType4KindE0ELNS_15FloatRoundStyleE2ESJ_EENS1_15EpilogueDefaultEEEEEvvEEEEvNT_6ParamsE:
[----:B------:R-:W0:Y:S02]  /*0000*/  LDC R1, c[0x0][0x28] ;  /* 0x00000a00ff017b82 */ /* 0x000e240000000800 */
[----:B0-----:R-:W-:Y:S01]  /*0010*/  VIADD R1, R1, 0xfffffff0 ;  /* 0xfffffff001017836 */ /* 0x001fe20000000000 */
[----:B------:R-:W0:Y:S01]  /*0020*/  S2R R2, SR_TID.X ;  /* 0x0000000000027919 */ /* 0x000e220000002100 */
[----:B------:R-:W-:Y:S01]  /*0030*/  ELECT P0, URZ, PT ;  /* 0x00000000003f782f */ /* 0x000fe20003800000 */
[----:B------:R-:W-:Y:S01]  /*0040*/  BSSY B0, `(.L_x_0) ;  /* 0x0000015000007945 */ /* 0x000fe20003800000 */
[--C-:B0-----:R-:W-:Y:S02]  /*0050*/  SHF.R.U32.HI R0, RZ, 0x5, R2.reuse ;  /* 0x00000005ff007819 */ /* 0x101fe40000011602 */
[----:B------:R-:W-:-:S03]  /*0060*/  SHF.R.U32.HI R2, RZ, 0x7, R2 ;  /* 0x00000007ff027819 */ /* 0x000fc60000011602 */
[----:B------:R-:W0:Y:S04]  /*0070*/  SHFL.IDX PT, R3, R0, RZ, 0x1f ;  /* 0x00001fff00037589 */ /* 0x000e2800000e0000 */
[----:B------:R-:W1:Y:S01]  /*0080*/  SHFL.IDX PT, R2, R2, RZ, 0x1f ;  /* 0x00001fff02027589 */ /* 0x000e6200000e0000 */
[----:B0-----:R-:W-:Y:S02]  /*0090*/  R2UR UR4, R3 ;  /* 0x00000000030472ca */ /* 0x001fe400000e0000 */
[----:B-1----:R-:W-:-:S11]  /*00a0*/  R2UR UR8, R2 ;  /* 0x00000000020872ca */ /* 0x002fd600000e0000 */
[----:B------:R-:W-:Y:S02]  /*00b0*/  USHF.R.S32.HI UR5, URZ, 0x1f, UR4 ;  /* 0x0000001f3f057899 */ /* 0x000fe40008011404 */
[----:B------:R-:W-:Y:S02]  /*00c0*/  ISETP.NE.OR P0, PT, RZ, UR4, !P0 ;  /* 0x00000004ff007c0c */ /* 0x000fe4000c705670 */
[----:B------:R-:W-:-:S04]  /*00d0*/  ULEA.HI UR5, UR5, UR4, URZ, 0x2 ;  /* 0x0000000405057291 */ /* 0x000fc8000f8f103f */
[----:B------:R-:W-:-:S04]  /*00e0*/  ULOP3.LUT UR5, UR5, 0xfffffffc, URZ, 0xc0, !UPT ;  /* 0xfffffffc05057892 */ /* 0x000fc8000f8ec03f */
[----:B------:R-:W-:-:S03]  /*00f0*/  UIADD3 UR6, UR4, -UR5, URZ ;  /* 0x8000000504067290 */ /* 0x000fc6000fffe03f */
[----:B------:R-:W-:Y:S09]  /*0100*/  @P0 BRA `(.L_x_1) ;  /* 0x0000000000200947 */ /* 0x000ff20003800000 */
[----:B------:R-:W-:Y:S02]  /*0110*/  ULDC.64 UR4, c[0x0][0x198] ;  /* 0x0000660000047ab9 */ /* 0x000fe40000000a00 */
[----:B------:R-:W-:Y:S02]  /*0120*/  UIADD3 UR10, UP0, UR4, 0xf0, URZ ;  /* 0x000000f0040a7890 */ /* 0x000fe4000ff1e03f */
[----:B------:R-:W-:Y:S02]  /*0130*/  UIADD3 UR4, UP1, UR4, 0x1f0, URZ ;  /* 0x000001f004047890 */ /* 0x000fe4000ff3e03f */
[----:B------:R-:W-:Y:S02]  /*0140*/  UIADD3.X UR11, URZ, UR5, URZ, UP0, !UPT ;  /* 0x000000053f0b7290 */ /* 0x000fe400087fe43f */
[----:B------:R-:W-:-:S07]  /*0150*/  UIADD3.X UR5, URZ, UR5, URZ, UP1, !UPT ;  /* 0x000000053f057290 */ /* 0x000fce0008ffe43f */
[----:B------:R0:W-:Y:S02]  /*0160*/  UTMACCTL.PF [UR10] ;  /* 0x000000000a0079b9 */ /* 0x0001e40008040000 */
[----:B------:R0:W-:Y:S02]  /*0170*/  UTMACCTL.PF [UR4] ;  /* 0x00000000040079b9 */ /* 0x0001e40008040000 */
[----:B0-----:R-:W-:Y:S01]  /*0180*/  NOP ;  /* 0x0000000000007918 */ /* 0x001fe20000000000 */
.L_x_1:
[----:B------:R-:W-:Y:S05]  /*0190*/  BSYNC B0 ;  /* 0x0000000000007941 */ /* 0x000fea0003800000 */
.L_x_0:
[----:B------:R-:W0:Y:S01]  /*01a0*/  SHFL.IDX PT, R2, R0, RZ, 0x1f ;  /* 0x00001fff00027589 */ /* 0x000e2200000e0000 */
[----:B------:R-:W-:Y:S01]  /*01b0*/  UISETP.NE.AND UP0, UPT, UR6, 0x3, UPT ;  /* 0x000000030600788c */ /* 0x000fe2000bf05270 */
[----:B------:R-:W-:Y:S01]  /*01c0*/  ISETP.NE.AND P1, PT, RZ, UR8, PT ;  /* 0x00000008ff007c0c */ /* 0x000fe2000bf25270 */
[----:B------:R-:W-:Y:S02]  /*01d0*/  UIADD3 UR11, UR8, -0x1, URZ ;  /* 0xffffffff080b7890 */ /* 0x000fe4000fffe03f */
[----:B------:R-:W-:Y:S02]  /*01e0*/  UISETP.EQ.OR UP0, UPT, UR6, URZ, !UP0 ;  /* 0x0000003f0600728c */ /* 0x000fe4000c702670 */
[----:B------:R-:W-:Y:S02]  /*01f0*/  UISETP.GE.U32.AND UP1, UPT, UR11, 0x2, UPT ;  /* 0x000000020b00788c */ /* 0x000fe4000bf26070 */
[----:B------:R-:W-:-:S04]  /*0200*/  UISETP.EQ.AND UP0, UPT, UR8, URZ, UP0 ;  /* 0x0000003f0800728c */ /* 0x000fc80008702270 */
[----:B------:R-:W-:-:S04]  /*0210*/  USEL UR7, URZ, 0x1, !UP0 ;  /* 0x000000013f077887 */ /* 0x000fc8000c000000 */
[----:B------:R-:W-:Y:S01]  /*0220*/  USEL UR7, UR7, 0x2, UP1 ;  /* 0x0000000207077887 */ /* 0x000fe20008800000 */
[----:B0-----:R-:W-:-:S13]  /*0230*/  ISETP.NE.AND P0, PT, R2, RZ, PT ;  /* 0x000000ff0200720c */ /* 0x001fda0003f05270 */
[----:B------:R-:W-:Y:S05]  /*0240*/  @P0 BRA `(.L_x_2) ;  /* 0x0000000000dc0947 */ /* 0x000fea0003800000 */
[----:B------:R-:W-:Y:S01]  /*0250*/  ELECT P0, URZ, PT ;  /* 0x00000000003f782f */ /* 0x000fe20003800000 */
[----:B------:R-:W-:-:S12]  /*0260*/  BSSY B0, `(.L_x_2) ;  /* 0x0000035000007945 */ /* 0x000fd80003800000 */
[----:B------:R-:W-:Y:S05]  /*0270*/  @!P0 BRA `(.L_x_3) ;  /* 0x0000000000cc8947 */ /* 0x000fea0003800000 */
[----:B------:R-:W0:Y:S01]  /*0280*/  S2UR UR10, SR_CgaCtaId ;  /* 0x00000000000a79c3 */ /* 0x000e220000008800 */
[----:B------:R-:W-:Y:S01]  /*0290*/  UMOV UR4, 0x400 ;  /* 0x0000040000047882 */ /* 0x000fe20000000000 */
[----:B------:R-:W-:Y:S01]  /*02a0*/  UMOV UR5, 0x1 ;  /* 0x0000000100057882 */ /* 0x000fe20000000000 */
[----:B------:R-:W-:Y:S02]  /*02b0*/  UMOV UR8, 0x100 ;  /* 0x0000010000087882 */ /* 0x000fe40000000000 */
[----:B------:R-:W-:-:S04]  /*02c0*/  UIADD3 UR8, -UR8, 0x100000, URZ ;  /* 0x0010000008087890 */ /* 0x000fc8000fffe13f */
[----:B------:R-:W-:Y:S02]  /*02d0*/  USHF.L.U32 UR9, UR8, 0xb, URZ ;  /* 0x0000000b08097899 */ /* 0x000fe4000800063f */
[----:B------:R-:W-:Y:S02]  /*02e0*/  USHF.L.U32 UR8, UR8, 0x1, URZ ;  /* 0x0000000108087899 */ /* 0x000fe4000800063f */
[----:B0-----:R-:W-:Y:S02]  /*02f0*/  ULEA UR10, UR10, UR4, 0x18 ;  /* 0x000000040a0a7291 */ /* 0x001fe4000f8ec03f */
[----:B------:R-:W-:-:S04]  /*0300*/  UIADD3 UR4, -UR5, 0x100000, URZ ;  /* 0x0010000005047890 */ /* 0x000fc8000fffe13f */
[----:B------:R-:W-:Y:S02]  /*0310*/  USHF.L.U32 UR5, UR4, 0xb, URZ ;  /* 0x0000000b04057899 */ /* 0x000fe4000800063f */
[----:B------:R-:W-:Y:S01]  /*0320*/  USHF.L.U32 UR4, UR4, 0x1, URZ ;  /* 0x0000000104047899 */ /* 0x000fe2000800063f */
[----:B------:R-:W0:Y:S11]  /*0330*/  FENCE.VIEW.ASYNC.S ;  /* 0x00000000000073c6 */ /* 0x000e360000000000 */
[----:B0-----:R0:W1:Y:S01]  /*0340*/  SYNCS.EXCH.64 URZ, [UR10], UR4 ;  /* 0x000000040a3f75b2 */ /* 0x0010620008000100 */
[----:B------:R0:W2:Y:S01]  /*0350*/  SYNCS.EXCH.64 URZ, [UR10+0x98], UR8 ;  /* 0x000098080a3f75b2 */ /* 0x0000a20008000100 */
[----:B------:R0:W3:Y:S01]  /*0360*/  SYNCS.EXCH.64 URZ, [UR10+0x8], UR4 ;  /* 0x000008040a3f75b2 */ /* 0x0000e20008000100 */
[----:B------:R0:W4:Y:S01]  /*0370*/  SYNCS.EXCH.64 URZ, [UR10+0xa0], UR8 ;  /* 0x0000a0080a3f75b2 */ /* 0x0001220008000100 */
[----:B------:R0:W0:Y:S01]  /*0380*/  SYNCS.EXCH.64 URZ, [UR10+0x10], UR4 ;  /* 0x000010040a3f75b2 */ /* 0x0000220008000100 */
        /* <DEDUP_REMOVED lines=33> */
[----:B-1234-:R-:W-:Y:S01]  /*05a0*/  NOP ;  /* 0x0000000000007918 */ /* 0x01efe20000000000 */
.L_x_3:
[----:B0-----:R-:W-:Y:S05]  /*05b0*/  BSYNC B0 ;  /* 0x0000000000007941 */ /* 0x001fea0003800000 */
.L_x_2:
[----:B------:R-:W0:Y:S01]  /*05c0*/  SHFL.IDX PT, R0, R0, RZ, 0x1f ;  /* 0x00001fff00007589 */ /* 0x000e2200000e0000 */
[----:B------:R-:W1:Y:S01]  /*05d0*/  LDC R2, c[0x0][0x65c] ;  /* 0x00019700ff027b82 */ /* 0x000e620000000800 */
[----:B------:R-:W-:Y:S01]  /*05e0*/  ELECT P0, URZ, PT ;  /* 0x00000000003f782f */ /* 0x000fe20003800000 */
[----:B------:R-:W-:Y:S01]  /*05f0*/  IMAD.MOV.U32 R3, RZ, RZ, RZ ;  /* 0x000000ffff037224 */ /* 0x000fe200078e00ff */
[----:B------:R-:W-:Y:S01]  /*0600*/  UMOV UR4, 0x20 ;  /* 0x0000002000047882 */ /* 0x000fe20000000000 */
[----:B------:R-:W-:Y:S01]  /*0610*/  NOP ;  /* 0x0000000000007918 */ /* 0x000fe20000000000 */
[----:B------:R-:W-:Y:S01]  /*0620*/  NOP ;  /* 0x0000000000007918 */ /* 0x000fe20000000000 */
[----:B0-----:R-:W-:Y:S02]  /*0630*/  ISETP.NE.OR P0, PT, R0, RZ, !P0 ;  /* 0x000000ff0000720c */ /* 0x001fe40004705670 */
[----:B-1----:R-:W-:Y:S01]  /*0640*/  ISETP.NE.AND P4, PT, R2, 0x1, PT ;  /* 0x000000010200780c */ /* 0x002fe20003f85270 */
[----:B------:R-:W0:Y:S01]  /*0650*/  S2R R0, SR_CTAID.Y ;  /* 0x0000000000007919 */ /* 0x000e220000002600 */
[----:B------:R-:W1:Y:S09]  /*0660*/  S2R R2, SR_CTAID.X ;  /* 0x0000000000027919 */ /* 0x000e720000002500 */
[----:B------:R-:W-:Y:S01]  /*0670*/  VOTEU.ALL UP0, P0 ;  /* 0x00000000003f7886 */ /* 0x000fe20000000000 */
[----:B------:R-:W-:Y:S01]  /*0680*/  VOTEU.ALL UP1, P0 ;  /* 0x00000000003f7886 */ /* 0x000fe20000020000 */
[----:B------:R-:W1:Y:S01]  /*0690*/  @P4 LDC R7, c[0x0][0x10] ;  /* 0x00000400ff074b82 */ /* 0x000e620000000800 */
[----:B------:R-:W-:-:S02]  /*06a0*/  @P4 IMAD.MOV.U32 R5, RZ, RZ, RZ ;  /* 0x000000ffff054224 */ /* 0x000fc400078e00ff */
[----:B------:R-:W-:Y:S01]  /*06b0*/  @P4 IMAD.MOV.U32 R11, RZ, RZ, RZ ;  /* 0x000000ffff0b4224 */ /* 0x000fe200078e00ff */
[----:B------:R-:W-:Y:S01]  /*06c0*/  @!UP0 UMOV UR8, 0x400 ;  /* 0x0000040000088882 */ /* 0x000fe20000000000 */
[----:B------:R-:W-:-:S04]  /*06d0*/  @!UP0 UIADD3 UR4, -UR4, 0x100000, URZ ;  /* 0x0010000004048890 */ /* 0x000fc8000fffe13f */
[----:B------:R-:W-:Y:S02]  /*06e0*/  @!UP0 USHF.L.U32 UR5, UR4, 0xb, URZ ;  /* 0x0000000b04058899 */ /* 0x000fe4000800063f */
[----:B------:R-:W-:Y:S01]  /*06f0*/  @!UP0 USHF.L.U32 UR4, UR4, 0x1, URZ ;  /* 0x0000000104048899 */ /* 0x000fe2000800063f */
[----:B------:R-:W2:Y:S08]  /*0700*/  @!P4 LDC R9, c[0x0][0xc] ;  /* 0x00000300ff09cb82 */ /* 0x000eb00000000800 */
[----:B------:R-:W3:Y:S01]  /*0710*/  @!UP0 S2UR UR9, SR_CgaCtaId ;  /* 0x00000000000989c3 */ /* 0x000ee20000008800 */
[----:B0-----:R-:W-:-:S04]  /*0720*/  @P4 IMAD.MOV.U32 R4, RZ, RZ, R0 ;  /* 0x000000ffff044224 */ /* 0x001fc800078e0000 */
[----:B-1----:R-:W-:-:S04]  /*0730*/  @P4 IMAD.WIDE.U32 R6, R2, R7, R4 ;  /* 0x0000000702064225 */ /* 0x002fc800078e0004 */
[----:B------:R-:W-:Y:S02]  /*0740*/  @P4 IMAD.MOV.U32 R16, RZ, RZ, R6 ;  /* 0x000000ffff104224 */ /* 0x000fe400078e0006 */
[----:B------:R-:W-:Y:S02]  /*0750*/  @P4 IMAD.IADD R17, R7, 0x1, R11 ;  /* 0x0000000107114824 */ /* 0x000fe400078e020b */
[----:B--2---:R-:W-:-:S04]  /*0760*/  @!P4 IMAD.WIDE.U32 R4, R9, R0, R2 ;  /* 0x000000000904c225 */ /* 0x004fc800078e0002 */
[----:B------:R-:W-:Y:S02]  /*0770*/  @!P4 IMAD.MOV.U32 R16, RZ, RZ, R4 ;  /* 0x000000ffff10c224 */ /* 0x000fe400078e0004 */
[----:B------:R-:W-:Y:S01]  /*0780*/  @!P4 IMAD.MOV.U32 R17, RZ, RZ, R5 ;  /* 0x000000ffff11c224 */ /* 0x000fe200078e0005 */
[----:B---3--:R-:W-:Y:S02]  /*0790*/  @!UP0 ULEA UR8, UR9, UR8, 0x18 ;  /* 0x0000000809088291 */ /* 0x008fe4000f8ec03f */
[----:B------:R0:W-:Y:S01]  /*07a0*/  STL [R1+0x4], R16 ;  /* 0x0000041001007387 */ /* 0x0001e20000100800 */
[----:B------:R-:W-:-:S03]  /*07b0*/  VOTEU.ALL UP0, P0 ;  /* 0x00000000003f7886 */ /* 0x000fc60000000000 */
[----:B------:R0:W-:Y:S04]  /*07c0*/  STL [R1], R17 ;  /* 0x0000001101007387 */ /* 0x0001e80000100800 */
[----:B------:R-:W1:Y:S02]  /*07d0*/  FENCE.VIEW.ASYNC.S ;  /* 0x00000000000073c6 */ /* 0x000e640000000000 */
[----:B-1----:R0:W1:Y:S01]  /*07e0*/  @!UP0 SYNCS.EXCH.64 URZ, [UR8+0x140], UR4 ;  /* 0x00014004083f85b2 */ /* 0x0020620008000100 */
[----:B------:R0:W1:Y:S01]  /*07f0*/  @!UP1 SYNCS.EXCH.64 URZ, [UR8+0x148], UR4 ;  /* 0x00014804083f95b2 */ /* 0x0000620008000100 */
[----:B------:R-:W-:Y:S01]  /*0800*/  NOP ;  /* 0x0000000000007918 */ /* 0x000fe20000000000 */
[----:B-1----:R-:W-:Y:S06]  /*0810*/  BAR.SYNC.DEFER_BLOCKING 0x0 ;  /* 0x0000000000007b1d */ /* 0x002fec0000010000 */
[----:B0-----:R-:W-:Y:S05]  /*0820*/  @!P1 BRA `(.L_x_4) ;  /* 0x000000bc00e09947 */ /* 0x001fea0003800000 */
[----:B------:R-:W-:-:S06]  /*0830*/  UISETP.GT.U32.AND UP0, UPT, UR11, 0x1, UPT ;  /* 0x000000010b00788c */ /* 0x000fcc000bf04070 */
[----:B------:R-:W-:-:S13]  /*0840*/  PLOP3.LUT P0, PT, PT, PT, UP0, 0x80, 0x0 ;  /* 0x000000000000781c */ /* 0x000fda0003f0f008 */
[----:B------:R-:W-:Y:S05]  /*0850*/  @P0 EXIT ;  /* 0x000000000000094d */ /* 0x000fea0003800000 */
[----:B------:R-:W-:Y:S01]  /*0860*/  IMAD.MOV.U32 R6, RZ, RZ, -0x1 ;  /* 0xffffffffff067424 */ /* 0x000fe200078e00ff */
[----:B------:R-:W-:Y:S01]  /*0870*/  ULDC.64 UR4, c[0x0][0x650] ;  /* 0x0001940000047ab9 */ /* 0x000fe20000000a00 */
[----:B------:R-:W-:Y:S01]  /*0880*/  IMAD.MOV.U32 R5, RZ, RZ, -0x1 ;  /* 0xffffffffff057424 */ /* 0x000fe200078e00ff */
[----:B------:R-:W-:Y:S01]  /*0890*/  ISETP.GE.U32.AND P0, PT, R16, UR4, PT ;  /* 0x0000000410007c0c */ /* 0x000fe2000bf06070 */
[----:B------:R-:W-:Y:S01]  /*08a0*/  UMOV UR42, 0xffffffff ;  /* 0xffffffff002a7882 */ /* 0x000fe20000000000 */
[----:B------:R0:W-:Y:S01]  /*08b0*/  STL [R1+0xc], R6 ;  /* 0x00000c0601007387 */ /* 0x0001e20000100800 */
[----:B------:R-:W-:Y:S02]  /*08c0*/  PRMT R4, RZ, 0x7610, R4 ;  /* 0x00007610ff047816 */ /* 0x000fe40000000004 */
[----:B------:R-:W-:Y:S01]  /*08d0*/  ISETP.GE.U32.AND.EX P0, PT, R17, UR5, PT, P0 ;  /* 0x0000000511007c0c */ /* 0x000fe2000bf06100 */
[----:B------:R0:W-:-:S12]  /*08e0*/  STL [R1+0x8], R5 ;  /* 0x0000080501007387 */ /* 0x0001d80000100800 */
[----:B0-----:R-:W-:Y:S05]  /*08f0*/  @P0 BRA `(.L_x_5) ;  /* 0x0000000400680947 */ /* 0x001fea0003800000 */
[----:B------:R-:W0:Y:S01]  /*0900*/  LDC.64 R12, c[0x0][0x628] ;  /* 0x00018a00ff0c7b82 */ /* 0x000e220000000a00 */
[----:B------:R-:W-:Y:S02]  /*0910*/  IMAD.MOV.U32 R4, RZ, RZ, R16 ;  /* 0x000000ffff047224 */ /* 0x000fe400078e0010 */
[----:B------:R-:W-:-:S05]  /*0920*/  IMAD.MOV.U32 R5, RZ, RZ, R17 ;  /* 0x000000ffff057224 */ /* 0x000fca00078e0011 */
[----:B------:R-:W1:Y:S08]  /*0930*/  LDC R10, c[0x0][0x630] ;  /* 0x00018c00ff0a7b82 */ /* 0x000e700000000800 */
[----:B------:R-:W2:Y:S01]  /*0940*/  LDC.64 R14, c[0x0][0x620] ;  /* 0x00018800ff0e7b82 */ /* 0x000ea20000000a00 */
[----:B0-----:R-:W-:-:S04]  /*0950*/  ISETP.NE.U32.AND P0, PT, R12, RZ, PT ;  /* 0x000000ff0c00720c */ /* 0x001fc80003f05070 */
[----:B------:R-:W-:-:S13]  /*0960*/  ISETP.NE.AND.EX P0, PT, R13, RZ, PT, P0 ;  /* 0x000000ff0d00720c */ /* 0x000fda0003f05300 */
[----:B-12---:R-:W-:Y:S05]  /*0970*/  @!P0 BRA `(.L_x_6) ;  /* 0x0000000000288947 */ /* 0x006fea0003800000 */
[----:B------:R-:W0:Y:S02]  /*0980*/  LDC R9, c[0x0][0x634] ;  /* 0x00018d00ff097b82 */ /* 0x000e240000000800 */
[----:B0-----:R-:W-:-:S05]  /*0990*/  IADD3 R9, P0, R16, R9, RZ ;  /* 0x0000000910097210 */ /* 0x001fca0007f1e0ff */
[----:B------:R-:W-:-:S04]  /*09a0*/  IMAD.X R11, RZ, RZ, R17, P0 ;  /* 0x000000ffff0b7224 */ /* 0x000fc800000e0611 */
[----:B------:R-:W-:-:S04]  /*09b0*/  IMAD.WIDE.U32 R4, R11, R12, RZ ;  /* 0x0000000c0b047225 */ /* 0x000fc800078e00ff */
[----:B------:R-:W-:-:S04]  /*09c0*/  IMAD.WIDE.U32 R6, P0, R9, R13, R4 ;  /* 0x0000000d09067225 */ /* 0x000fc80007800004 */
[----:B------:R-:W-:-:S04]  /*09d0*/  IMAD.WIDE.U32 R4, R9, R12, RZ ;  /* 0x0000000c09047225 */ /* 0x000fc800078e00ff */
[----:B------:R-:W-:Y:S01]  /*09e0*/  IMAD.X R9, RZ, RZ, RZ, P0 ;  /* 0x000000ffff097224 */ /* 0x000fe200000e06ff */
[----:B------:R-:W-:Y:S01]  /*09f0*/  IADD3 RZ, P0, R5, R6, RZ ;  /* 0x0000000605ff7210 */ /* 0x000fe20007f1e0ff */
[----:B------:R-:W-:-:S04]  /*0a00*/  IMAD.MOV.U32 R8, RZ, RZ, R7 ;  /* 0x000000ffff087224 */ /* 0x000fc800078e0007 */
[----:B------:R-:W-:-:S08]  /*0a10*/  IMAD.WIDE.U32.X R4, R11, R13, R8, P0 ;  /* 0x0000000d0b047225 */ /* 0x000fd000000e0408 */
.L_x_6:
[-CC-:B------:R-:W-:Y:S01]  /*0a20*/  SHF.R.U64 R24, R4, R10.reuse, R5.reuse ;  /* 0x0000000a04187219 */ /* 0x180fe20000001205 */
[----:B------:R-:W0:Y:S01]  /*0a30*/  LDC R8, c[0x0][0x618] ;  /* 0x00018600ff087b82 */ /* 0x000e220000000800 */
[----:B------:R-:W-:Y:S01]  /*0a40*/  SHF.R.U32.HI R4, RZ, R10, R5 ;  /* 0x0000000aff047219 */ /* 0x000fe20000011605 */
[----:B------:R-:W-:Y:S01]  /*0a50*/  ULDC UR4, c[0x0][0x150] ;  /* 0x0000540000047ab9 */ /* 0x000fe20000000800 */
[----:B------:R-:W-:Y:S01]  /*0a60*/  IADD3 R9, P0, RZ, -R24, RZ ;  /* 0x80000018ff097210 */ /* 0x000fe20007f1e0ff */
[----:B------:R-:W-:Y:S01]  /*0a70*/  IMAD.MOV.U32 R5, RZ, RZ, R17 ;  /* 0x000000ffff057224 */ /* 0x000fe200078e0011 */
[----:B------:R-:W-:-:S03]  /*0a80*/  I2FP.F32.U32 R3, R2 ;  /* 0x0000000200037245 */ /* 0x000fc60000201000 */
[----:B------:R-:W1:Y:S01]  /*0a90*/  LDC.64 R18, c[0x0][0x640] ;  /* 0x00019000ff127b82 */ /* 0x000e620000000a00 */
[----:B------:R-:W-:Y:S02]  /*0aa0*/  IMAD.X R11, RZ, RZ, ~R4, P0 ;  /* 0x000000ffff0b7224 */ /* 0x000fe400000e0e04 */
[----:B------:R-:W-:Y:S01]  /*0ab0*/  FMUL R3, R3, UR4 ;  /* 0x0000000403037c20 */ /* 0x000fe20008400000 */
[----:B------:R-:W-:Y:S01]  /*0ac0*/  IMAD.MOV.U32 R4, RZ, RZ, R16 ;  /* 0x000000ffff047224 */ /* 0x000fe200078e0010 */
[----:B------:R-:W-:Y:S01]  /*0ad0*/  ULDC UR4, c[0x0][0x154] ;  /* 0x0000550000047ab9 */ /* 0x000fe20000000800 */
[-C--:B------:R-:W-:Y:S02]  /*0ae0*/  IMAD R6, R11, R14.reuse, RZ ;  /* 0x0000000e0b067224 */ /* 0x080fe400078e02ff */
[C---:B------:R-:W-:Y:S01]  /*0af0*/  IMAD.WIDE.U32 R4, R9.reuse, R14, R4 ;  /* 0x0000000e09047225 */ /* 0x040fe200078e0004 */
[----:B------:R-:W2:Y:S01]  /*0b00*/  LDC R10, c[0x0][0x608] ;  /* 0x00018200ff0a7b82 */ /* 0x000ea20000000800 */
[----:B------:R-:W3:Y:S02]  /*0b10*/  F2I.U32.TRUNC.NTZ R3, R3 ;  /* 0x0000000300037305 */ /* 0x000ee4000020f000 */
[----:B------:R-:W-:-:S04]  /*0b20*/  IMAD R9, R9, R15, R6 ;  /* 0x0000000f09097224 */ /* 0x000fc800078e0206 */
[----:B------:R-:W-:Y:S01]  /*0b30*/  IMAD.IADD R5, R5, 0x1, R9 ;  /* 0x0000000105057824 */ /* 0x000fe200078e0209 */
[----:B------:R-:W4:Y:S01]  /*0b40*/  LDC R7, c[0x0][0x144] ;  /* 0x00005100ff077b82 */ /* 0x000f220000000800 */
[----:B------:R-:W-:-:S03]  /*0b50*/  IMAD.MOV.U32 R9, RZ, RZ, 0x1 ;  /* 0x00000001ff097424 */ /* 0x000fc600078e00ff */
[----:B0-----:R-:W-:Y:S02]  /*0b60*/  SHF.R.U64 R12, R4, R8, R5 ;  /* 0x00000008040c7219 */ /* 0x001fe40000001205 */
[----:B------:R-:W-:Y:S02]  /*0b70*/  I2FP.F32.U32 R4, R0 ;  /* 0x0000000000047245 */ /* 0x000fe40000201000 */
[----:B------:R-:W0:Y:S01]  /*0b80*/  LDC R14, c[0x0][0x658] ;  /* 0x00019600ff0e7b82 */ /* 0x000e220000000800 */
[----:B-1----:R-:W-:Y:S01]  /*0b90*/  ISETP.NE.U32.AND P0, PT, R18, RZ, PT ;  /* 0x000000ff1200720c */ /* 0x002fe20003f05070 */
[----:B---3--:R-:W-:Y:S02]  /*0ba0*/  IMAD.MOV R6, RZ, RZ, -R3 ;  /* 0x000000ffff067224 */ /* 0x008fe400078e0a03 */
[----:B------:R-:W-:Y:S01]  /*0bb0*/  FMUL R4, R4, UR4 ;  /* 0x0000000404047c20 */ /* 0x000fe20008400000 */
[----:B------:R-:W-:Y:S01]  /*0bc0*/  SHF.R.U32.HI R3, RZ, R8, R5 ;  /* 0x00000008ff037219 */ /* 0x000fe20000011605 */
[----:B------:R-:W-:Y:S01]  /*0bd0*/  IMAD.MOV.U32 R5, RZ, RZ, -0x1 ;  /* 0xffffffffff057424 */ /* 0x000fe200078e00ff */
[----:B------:R-:W-:Y:S01]  /*0be0*/  ISETP.NE.AND.EX P0, PT, R19, RZ, PT, P0 ;  /* 0x000000ff1300720c */ /* 0x000fe20003f05300 */
[----:B------:R1:W3:Y:S01]  /*0bf0*/  F2I.U32.TRUNC.NTZ R11, R4 ;  /* 0x00000004000b7305 */ /* 0x0002e2000020f000 */
[----:B------:R-:W1:Y:S01]  /*0c00*/  LDC R13, c[0x0][0x148] ;  /* 0x00005200ff0d7b82 */ /* 0x000e620000000800 */
[----:B--2---:R-:W-:-:S02]  /*0c10*/  SHF.R.U64 R23, R12, R10, R3 ;  /* 0x0000000a0c177219 */ /* 0x004fc40000001203 */
[----:B------:R-:W-:-:S05]  /*0c20*/  SHF.R.U32.HI R3, RZ, R10, R3 ;  /* 0x0000000aff037219 */ /* 0x000fca0000011603 */
[----:B------:R-:W2:Y:S01]  /*0c30*/  LDC R17, c[0x0][0x600] ;  /* 0x00018000ff117b82 */ /* 0x000ea20000000800 */
[----:B----4-:R-:W-:-:S07]  /*0c40*/  IMAD R8, R7, R6, R2 ;  /* 0x0000000607087224 */ /* 0x010fce00078e0202 */
[----:B------:R-:W4:Y:S01]  /*0c50*/  LDC R16, c[0x0][0x648] ;  /* 0x00019200ff107b82 */ /* 0x000f220000000800 */
[-C--:B0-----:R-:W-:Y:S02]  /*0c60*/  SHF.L.U32 R2, R5, R14.reuse, RZ ;  /* 0x0000000e05027219 */ /* 0x081fe400000006ff */
[--C-:B------:R-:W-:Y:S02]  /*0c70*/  SHF.R.U64 R22, R23, R14, R3.reuse ;  /* 0x0000000e17167219 */ /* 0x100fe40000001203 */
[----:B------:R-:W-:Y:S02]  /*0c80*/  LOP3.LUT R10, RZ, R2, RZ, 0x33, !PT ;  /* 0x00000002ff0a7212 */ /* 0x000fe400078e33ff */
[-C--:B------:R-:W-:Y:S01]  /*0c90*/  SHF.R.U32.HI R3, RZ, R14.reuse, R3 ;  /* 0x0000000eff037219 */ /* 0x080fe20000011603 */
[----:B------:R-:W0:Y:S01]  /*0ca0*/  LDC R21, c[0x0][0x638] ;  /* 0x00018e00ff157b82 */ /* 0x000e220000000800 */
[----:B------:R-:W-:Y:S01]  /*0cb0*/  SHF.L.U32 R9, R9, R14, RZ ;  /* 0x0000000e09097219 */ /* 0x000fe200000006ff */
[----:B------:R-:W-:-:S06]  /*0cc0*/  IMAD.MOV.U32 R2, RZ, RZ, R22 ;  /* 0x000000ffff027224 */ /* 0x000fcc00078e0016 */
[----:B------:R-:W0:Y:S01]  /*0cd0*/  LDC R20, c[0x0][0x610] ;  /* 0x00018400ff147b82 */ /* 0x000e220000000800 */
[----:B-1-3--:R-:W-:Y:S05]  /*0ce0*/  @!P0 BRA `(.L_x_7) ;  /* 0x0000000000288947 */ /* 0x00afea0003800000 */
[----:B------:R-:W1:Y:S02]  /*0cf0*/  LDC R7, c[0x0][0x64c] ;  /* 0x00019300ff077b82 */ /* 0x000e640000000800 */
[----:B-1----:R-:W-:-:S05]  /*0d00*/  IADD3 R7, P0, R22, R7, RZ ;  /* 0x0000000716077210 */ /* 0x002fca0007f1e0ff */
        /* <DEDUP_REMOVED lines=8> */
.L_x_7:
[----:B----4-:R-:W-:Y:S01]  /*0d90*/  SHF.R.U64 R2, R2, R16, R3 ;  /* 0x0000001002027219 */ /* 0x010fe20000001203 */
[----:B--2---:R-:W-:Y:S01]  /*0da0*/  VIADD R3, R17, 0xffffffff ;  /* 0xffffffff11037836 */ /* 0x004fe20000000000 */
[----:B------:R-:W-:Y:S01]  /*0db0*/  LOP3.LUT R10, R23, R10, RZ, 0xc0, !PT ;  /* 0x0000000a170a7212 */ /* 0x000fe200078ec0ff */
[----:B------:R-:W-:Y:S01]  /*0dc0*/  IMAD.MOV R11, RZ, RZ, -R11 ;  /* 0x000000ffff0b7224 */ /* 0x000fe200078e0a0b */
[----:B------:R-:W-:Y:S01]  /*0dd0*/  R2UR UR42, R24 ;  /* 0x00000000182a72ca */ /* 0x000fe200000e0000 */
[----:B------:R-:W-:Y:S01]  /*0de0*/  IMAD.MOV R4, RZ, RZ, -R2 ;  /* 0x000000ffff047224 */ /* 0x000fe200078e0a02 */
[----:B------:R-:W-:Y:S01]  /*0df0*/  LOP3.LUT R3, R12, R3, RZ, 0xc0, !PT ;  /* 0x000000030c037212 */ /* 0x000fe200078ec0ff */
[----:B------:R-:W-:Y:S02]  /*0e00*/  @P4 IMAD R8, R13, R11, R0 ;  /* 0x0000000b0d084224 */ /* 0x000fe400078e0200 */
[----:B------:R-:W-:Y:S02]  /*0e10*/  IMAD R9, R9, R2, R10 ;  /* 0x0000000209097224 */ /* 0x000fe400078e020a */
[----:B0-----:R-:W-:-:S02]  /*0e20*/  IMAD R0, R4, R21, R22 ;  /* 0x0000001504007224 */ /* 0x001fc400078e0216 */
[----:B------:R-:W-:Y:S02]  /*0e30*/  IMAD R8, R9, R20, R8 ;  /* 0x0000001409087224 */ /* 0x000fe400078e0208 */
[----:B------:R-:W-:Y:S02]  /*0e40*/  IMAD R3, R0, R17, R3 ;  /* 0x0000001100037224 */ /* 0x000fe400078e0203 */
[----:B------:R-:W-:-:S03]  /*0e50*/  IMAD.MOV.U32 R4, RZ, RZ, 0x1 ;  /* 0x00000001ff047424 */ /* 0x000fc600078e00ff */
[----:B------:R-:W-:Y:S02]  /*0e60*/  SEL R2, R3, R8, !P4 ;  /* 0x0000000803027207 */ /* 0x000fe40006000000 */
[----:B------:R-:W-:-:S03]  /*0e70*/  SEL R0, R8, R3, !P4 ;  /* 0x0000000308007207 */ /* 0x000fc60006000000 */
[----:B------:R0:W-:Y:S04]  /*0e80*/  STL [R1+0x8], R2 ;  /* 0x0000080201007387 */ /* 0x0001e80000100800 */
[----:B------:R0:W-:Y:S02]  /*0e90*/  STL [R1+0xc], R0 ;  /* 0x00000c0001007387 */ /* 0x0001e40000100800 */
.L_x_5:
[----:B------:R-:W-:-:S08]  /*0ea0*/  NOP ;  /* 0x0000000000007918 */ /* 0x000fd00000000000 */
[----:B------:R-:W1:Y:S02]  /*0eb0*/  USETMAXREG.TRY_ALLOC.CTAPOOL UP0, 0xe8 ;  /* 0x000000e8000079c8 */ /* 0x000e640008000600 */
[----:B-1----:R-:W-:-:S13]  /*0ec0*/  PLOP3.LUT P0, PT, PT, PT, UP0, 0x80, 0x0 ;  /* 0x000000000000781c */ /* 0x002fda0003f0f008 */
[----:B------:R-:W-:Y:S05]  /*0ed0*/  @!P0 BRA `(.L_x_5) ;  /* 0xfffffffc00f08947 */ /* 0x000fea000383ffff */
[----:B------:R-:W-:Y:S01]  /*0ee0*/  ULDC.64 UR4, c[0x0][0x598] ;  /* 0x0001660000047ab9 */ /* 0x000fe20000000a00 */
[----:B------:R-:W-:Y:S01]  /*0ef0*/  ULDC.64 UR46, c[0x0][0x208] ;  /* 0x00008200002e7ab9 */ /* 0x000fe20000000a00 */
[----:B------:R-:W-:-:S04]  /*0f00*/  ISETP.NE.U32.AND P0, PT, RZ, UR4, PT ;  /* 0x00000004ff007c0c */ /* 0x000fc8000bf05070 */
[----:B------:R-:W-:-:S13]  /*0f10*/  ISETP.NE.AND.EX P0, PT, RZ, UR5, PT, P0 ;  /* 0x00000005ff007c0c */ /* 0x000fda000bf05300 */
[----:B------:R-:W-:Y:S05]  /*0f20*/  @!P0 BRA `(.L_x_8) ;  /* 0x0000000000208947 */ /* 0x000fea0003800000 */
[----:B0-----:R-:W0:Y:S02]  /*0f30*/  LDC.64 R2, c[0x0][0x598] ;  /* 0x00016600ff027b82 */ /* 0x001e240000000a00 */
[----:B0-----:R-:W2:Y:S02]  /*0f40*/  LDG.E.64 R2, desc[UR46][R2.64] ;  /* 0x0000002e02027981 */ /* 0x001ea4000c1e1b00 */
[----:B--2---:R-:W-:-:S04]  /*0f50*/  ISETP.NE.U32.AND P0, PT, R2, RZ, PT ;  /* 0x000000ff0200720c */ /* 0x004fc80003f05070 */
[----:B------:R-:W-:-:S13]  /*0f60*/  ISETP.NE.AND.EX P0, PT, R3, RZ, PT, P0 ;  /* 0x000000ff0300720c */ /* 0x000fda0003f05300 */
[----:B------:R-:W-:Y:S05]  /*0f70*/  @!P0 BRA `(.L_x_8) ;  /* 0x00000000000c8947 */ /* 0x000fea0003800000 */
[----:B------:R-:W2:Y:S02]  /*0f80*/  LD.E R2, desc[UR46][R2.64] ;  /* 0x0000002e02027980 */ /* 0x000ea4000c101900 */
[----:B--2---:R-:W-:Y:S01]  /*0f90*/  R2UR UR41, R2 ;  /* 0x00000000022972ca */ /* 0x004fe200000e0000 */
[----:B------:R-:W-:-:S14]  /*0fa0*/  BRA `(.L_x_9) ;  /* 0x0000000000247947 */ /* 0x000fdc0003800000 */
.L_x_8:
[----:B------:R-:W-:Y:S02]  /*0fb0*/  ULDC.64 UR4, c[0x0][0x588] ;  /* 0x0001620000047ab9 */ /* 0x000fe40000000a00 */
[----:B------:R-:W-:-:S04]  /*0fc0*/  ISETP.NE.U32.AND P0, PT, RZ, UR4, PT ;  /* 0x00000004ff007c0c */ /* 0x000fc8000bf05070 */
[----:B------:R-:W-:-:S13]  /*0fd0*/  ISETP.NE.AND.EX P0, PT, RZ, UR5, PT, P0 ;  /* 0x00000005ff007c0c */ /* 0x000fda000bf05300 */
[----:B------:R-:W-:Y:S05]  /*0fe0*/  @!P0 BRA `(.L_x_10) ;  /* 0x0000000000108947 */ /* 0x000fea0003800000 */
[----:B0-----:R-:W0:Y:S02]  /*0ff0*/  LDC.64 R2, c[0x0][0x588] ;  /* 0x00016200ff027b82 */ /* 0x001e240000000a00 */
[----:B0-----:R-:W2:Y:S02]  /*1000*/  LDG.E R2, desc[UR46][R2.64] ;  /* 0x0000002e02027981 */ /* 0x001ea4000c1e1900 */
[----:B--2---:R-:W-:Y:S01]  /*1010*/  R2UR UR41, R2 ;  /* 0x00000000022972ca */ /* 0x004fe200000e0000 */
[----:B------:R-:W-:-:S14]  /*1020*/  BRA `(.L_x_9) ;  /* 0x0000000000047947 */ /* 0x000fdc0003800000 */
.L_x_10:
[----:B------:R-:W-:-:S05]  /*1030*/  ULDC UR41, c[0x0][0x580] ;  /* 0x0001600000297ab9 */ /* 0x000fca0000000800 */
.L_x_9:
[----:B------:R-:W-:Y:S02]  /*1040*/  ULDC.64 UR4, c[0x0][0x5a0] ;  /* 0x0001680000047ab9 */ /* 0x000fe40000000a00 */
        /* <DEDUP_REMOVED lines=11> */
.L_x_11:
        /* <DEDUP_REMOVED lines=8> */
.L_x_13:
[----:B------:R-:W-:-:S05]  /*1180*/  ULDC UR40, c[0x0][0x584] ;  /* 0x0001610000287ab9 */ /* 0x000fca0000000800 */
.L_x_12:
[----:B------:R-:W-:-:S13]  /*1190*/  LOP3.LUT P0, RZ, R4, 0xff, RZ, 0xc0, !PT ;  /* 0x000000ff04ff7812 */ /* 0x000fda000780c0ff */
[----:B------:R-:W-:Y:S05]  /*11a0*/  @!P0 EXIT ;  /* 0x000000000000894d */ /* 0x000fea0003800000 */
[----:B------:R-:W-:Y:S01]  /*11b0*/  ULDC UR4, c[0x0][0x28c] ;  /* 0x0000a30000047ab9 */ /* 0x000fe20000000800 */
[----:B------:R-:W-:Y:S02]  /*11c0*/  ULOP3.LUT UR8, UR7, 0x1, URZ, 0xfc, !UPT ;  /* 0x0000000107087892 */ /* 0x000fe4000f8efc3f */
[----:B------:R-:W-:-:S04]  /*11d0*/  UIADD3 UR4, UR4, 0x1f, URZ ;  /* 0x0000001f04047890 */ /* 0x000fc8000fffe03f */
[----:B------:R-:W-:-:S04]  /*11e0*/  USHF.R.S32.HI UR5, URZ, 0x1f, UR4 ;  /* 0x0000001f3f057899 */ /* 0x000fc80008011404 */
[----:B------:R-:W-:-:S03]  /*11f0*/  ULEA.HI UR5, UR5, UR4, URZ, 0x5 ;  /* 0x0000000405057291 */ /* 0x000fc6000f8f283f */
[----:B------:R-:W-:Y:S01]  /*1200*/  UMOV UR4, URZ ;  /* 0x0000003f00047c82 */ /* 0x000fe20008000000 */
[----:B------:R-:W-:-:S03]  /*1210*/  USHF.R.S32.HI UR11, URZ, 0x5, UR5 ;  /* 0x000000053f0b7899 */ /* 0x000fc60008011405 */
[----:B------:R-:W-:-:S09]  /*1220*/  UMOV UR5, URZ ;  /* 0x0000003f00057c82 */ /* 0x000fd20008000000 */
.L_x_262:
[----:B0-----:R-:W0:Y:S01]  /*1230*/  S2R R0, SR_TID.X ;  /* 0x0000000000007919 */ /* 0x001e220000002100 */
[----:B-1----:R-:W1:Y:S01]  /*1240*/  S2UR UR16, SR_CgaCtaId ;  /* 0x00000000001079c3 */ /* 0x002e620000008800 */
[----:B------:R-:W-:Y:S01]  /*1250*/  UMOV UR15, 0x400 ;  /* 0x00000400000f7882 */ /* 0x000fe20000000000 */
[----:B------:R-:W-:Y:S01]  /*1260*/  UMOV UR6, URZ ;  /* 0x0000003f00067c82 */ /* 0x000fe20008000000 */
[----:B------:R-:W-:Y:S01]  /*1270*/  UMOV UR12, URZ ;  /* 0x0000003f000c7c82 */ /* 0x000fe20008000000 */
[----:B------:R-:W-:Y:S01]  /*1280*/  UMOV UR13, URZ ;  /* 0x0000003f000d7c82 */ /* 0x000fe20008000000 */
[----:B------:R-:W-:Y:S01]  /*1290*/  UMOV UR45, UR5 ;  /* 0x00000005002d7c82 */ /* 0x000fe20008000000 */
[----:B------:R-:W-:Y:S01]  /*12a0*/  IMAD.MOV.U32 R224, RZ, RZ, RZ ;  /* 0x000000ffffe07224 */ /* 0x000fe200078e00ff */
[----:B------:R-:W-:Y:S01]  /*12b0*/  CS2R R222, SRZ ;  /* 0x0000000000de7805 */ /* 0x000fe2000001ff00 */
[----:B--2---:R-:W2:Y:S01]  /*12c0*/  LDC R2, c[0x0][0x28c] ;  /* 0x0000a300ff027b82 */ /* 0x004ea20000000800 */
[----:B------:R-:W-:-:S02]  /*12d0*/  CS2R R220, SRZ ;  /* 0x0000000000dc7805 */ /* 0x000fc4000001ff00 */
[----:B------:R-:W-:Y:S02]  /*12e0*/  CS2R R218, SRZ ;  /* 0x0000000000da7805 */ /* 0x000fe4000001ff00 */
[----:B------:R-:W-:Y:S02]  /*12f0*/  CS2R R216, SRZ ;  /* 0x0000000000d87805 */ /* 0x000fe4000001ff00 */
[----:B------:R-:W-:Y:S02]  /*1300*/  CS2R R214, SRZ ;  /* 0x0000000000d67805 */ /* 0x000fe4000001ff00 */
[----:B------:R-:W-:Y:S02]  /*1310*/  CS2R R212, SRZ ;  /* 0x0000000000d47805 */ /* 0x000fe4000001ff00 */
[----:B------:R-:W-:Y:S02]  /*1320*/  CS2R R210, SRZ ;  /* 0x0000000000d27805 */ /* 0x000fe4000001ff00 */
        /* <DEDUP_REMOVED lines=16> */
[----:B0-----:R-:W-:Y:S02]  /*1430*/  LOP3.LUT R0, R0, 0x80, RZ, 0xc0, !PT ;  /* 0x0000008000007812 */ /* 0x001fe400078ec0ff */
[----:B------:R-:W-:Y:S02]  /*1440*/  CS2R R176, SRZ ;  /* 0x0000000000b07805 */ /* 0x000fe4000001ff00 */
[----:B--2---:R-:W-:-:S02]  /*1450*/  ISETP.GE.AND P0, PT, R2, 0x1, PT ;  /* 0x000000010200780c */ /* 0x004fc40003f06270 */
[----:B------:R-:W-:Y:S02]  /*1460*/  CS2R R174, SRZ ;  /* 0x0000000000ae7805 */ /* 0x000fe4000001ff00 */
[----:B------:R-:W-:Y:S02]  /*1470*/  SHF.R.U32.HI R0, RZ, 0x7, R0 ;  /* 0x00000007ff007819 */ /* 0x000fe40000011600 */
[----:B------:R-:W-:Y:S02]  /*1480*/  CS2R R172, SRZ ;  /* 0x0000000000ac7805 */ /* 0x000fe4000001ff00 */
[----:B------:R-:W-:Y:S02]  /*1490*/  CS2R R170, SRZ ;  /* 0x0000000000aa7805 */ /* 0x000fe4000001ff00 */
[----:B------:R-:W-:Y:S02]  /*14a0*/  CS2R R168, SRZ ;  /* 0x0000000000a87805 */ /* 0x000fe4000001ff00 */
[----:B------:R-:W-:-:S02]  /*14b0*/  CS2R R166, SRZ ;  /* 0x0000000000a67805 */ /* 0x000fc4000001ff00 */
[----:B------:R-:W-:Y:S01]  /*14c0*/  CS2R R164, SRZ ;  /* 0x0000000000a47805 */ /* 0x000fe2000001ff00 */
[----:B------:R-:W0:Y:S01]  /*14d0*/  SHFL.IDX PT, R0, R0, RZ, 0x1f ;  /* 0x00001fff00007589 */ /* 0x000e2200000e0000 */
        /* <DEDUP_REMOVED lines=23> */
[----:B0-----:R-:W-:Y:S02]  /*1650*/  R2UR UR10, R0 ;  /* 0x00000000000a72ca */ /* 0x001fe400000e0000 */
[----:B------:R-:W-:Y:S02]  /*1660*/  CS2R R4, SRZ ;  /* 0x0000000000047805 */ /* 0x000fe4000001ff00 */
[----:B------:R-:W-:Y:S01]  /*1670*/  CS2R R2, SRZ ;  /* 0x0000000000027805 */ /* 0x000fe2000001ff00 */
[----:B------:R-:W-:Y:S01]  /*1680*/  IMAD.MOV.U32 R0, RZ, RZ, RZ ;  /* 0x000000ffff007224 */ /* 0x000fe200078e00ff */
[----:B------:R-:W-:Y:S01]  /*1690*/  CS2R R128, SRZ ;  /* 0x0000000000807805 */ /* 0x000fe2000001ff00 */
[----:B------:R-:W-:Y:S01]  /*16a0*/  IMAD.U32 R225, RZ, RZ, UR4 ;  /* 0x00000004ffe17e24 */ /* 0x000fe2000f8e00ff */
[----:B------:R-:W-:Y:S02]  /*16b0*/  CS2R R130, SRZ ;  /* 0x0000000000827805 */ /* 0x000fe4000001ff00 */
[----:B------:R-:W-:-:S02]  /*16c0*/  CS2R R132, SRZ ;  /* 0x0000000000847805 */ /* 0x000fc4000001ff00 */
[----:B------:R-:W-:Y:S02]  /*16d0*/  CS2R R134, SRZ ;  /* 0x0000000000867805 */ /* 0x000fe4000001ff00 */
[----:B------:R-:W-:Y:S02]  /*16e0*/  CS2R R120, SRZ ;  /* 0x0000000000787805 */ /* 0x000fe4000001ff00 */
[----:B------:R-:W-:Y:S02]  /*16f0*/  CS2R R122, SRZ ;  /* 0x00000000007a7805 */ /* 0x000fe4000001ff00 */
[----:B------:R-:W-:Y:S02]  /*1700*/  CS2R R124, SRZ ;  /* 0x00000000007c7805 */ /* 0x000fe4000001ff00 */
[----:B------:R-:W-:Y:S01]  /*1710*/  CS2R R126, SRZ ;  /* 0x00000000007e7805 */ /* 0x000fe2000001ff00 */
[----:B------:R-:W-:Y:S01]  /*1720*/  ULEA.HI UR9, UR10, UR10, URZ, 0x1 ;  /* 0x0000000a0a097291 */ /* 0x000fe2000f8f083f */
[----:B------:R-:W-:-:S02]  /*1730*/  CS2R R112, SRZ ;  /* 0x0000000000707805 */ /* 0x000fc4000001ff00 */
[----:B------:R-:W-:Y:S02]  /*1740*/  CS2R R114, SRZ ;  /* 0x0000000000727805 */ /* 0x000fe4000001ff00 */
[----:B------:R-:W-:Y:S01]  /*1750*/  CS2R R116, SRZ ;  /* 0x0000000000747805 */ /* 0x000fe2000001ff00 */
[----:B------:R-:W-:Y:S01]  /*1760*/  ULOP3.LUT UR14, UR9, 0x1ffffe, URZ, 0xc0, !UPT ;  /* 0x001ffffe090e7892 */ /* 0x000fe2000f8ec03f */
[----:B------:R-:W-:Y:S01]  /*1770*/  CS2R R118, SRZ ;  /* 0x0000000000767805 */ /* 0x000fe2000001ff00 */
[----:B-1----:R-:W-:Y:S01]  /*1780*/  ULEA UR9, UR16, UR15, 0x18 ;  /* 0x0000000f10097291 */ /* 0x002fe2000f8ec03f */
[----:B------:R-:W-:Y:S01]  /*1790*/  CS2R R104, SRZ ;  /* 0x0000000000687805 */ /* 0x000fe2000001ff00 */
[----:B------:R-:W-:Y:S01]  /*17a0*/  UIADD3 UR14, UR10, -UR14, URZ ;  /* 0x8000000e0a0e7290 */ /* 0x000fe2000fffe03f */
[----:B------:R-:W-:Y:S02]  /*17b0*/  CS2R R106, SRZ ;  /* 0x00000000006a7805 */ /* 0x000fe4000001ff00 */
[----:B------:R-:W-:-:S02]  /*17c0*/  CS2R R108, SRZ ;  /* 0x00000000006c7805 */ /* 0x000fc4000001ff00 */
[----:B------:R-:W-:Y:S01]  /*17d0*/  CS2R R110, SRZ ;  /* 0x00000000006e7805 */ /* 0x000fe2000001ff00 */
[----:B------:R-:W-:Y:S01]  /*17e0*/  ULEA UR14, UR14, UR9, 0xb ;  /* 0x000000090e0e7291 */ /* 0x000fe2000f8e583f */
[----:B------:R-:W-:Y:S02]  /*17f0*/  CS2R R96, SRZ ;  /* 0x0000000000607805 */ /* 0x000fe4000001ff00 */
[----:B------:R-:W-:Y:S02]  /*1800*/  CS2R R98, SRZ ;  /* 0x0000000000627805 */ /* 0x000fe4000001ff00 */
[----:B------:R-:W-:Y:S01]  /*1810*/  CS2R R100, SRZ ;  /* 0x0000000000647805 */ /* 0x000fe2000001ff00 */
[----:B------:R-:W-:Y:S01]  /*1820*/  UIADD3 UR14, UR14, 0x200, URZ ;  /* 0x000002000e0e7890 */ /* 0x000fe2000fffe03f */
[----:B------:R-:W-:Y:S02]  /*1830*/  CS2R R102, SRZ ;  /* 0x0000000000667805 */ /* 0x000fe4000001ff00 */
[----:B------:R-:W-:-:S02]  /*1840*/  CS2R R88, SRZ ;  /* 0x0000000000587805 */ /* 0x000fc4000001ff00 */
[----:B------:R-:W-:Y:S01]  /*1850*/  CS2R R90, SRZ ;  /* 0x00000000005a7805 */ /* 0x000fe2000001ff00 */
[----:B------:R-:W-:Y:S01]  /*1860*/  USHF.R.U32.HI UR10, URZ, 0x4, UR14 ;  /* 0x000000043f0a7899 */ /* 0x000fe2000801160e */
[----:B------:R-:W-:Y:S02]  /*1870*/  CS2R R92, SRZ ;  /* 0x00000000005c7805 */ /* 0x000fe4000001ff00 */
[----:B------:R-:W-:Y:S02]  /*1880*/  CS2R R94, SRZ ;  /* 0x00000000005e7805 */ /* 0x000fe4000001ff00 */
[----:B------:R-:W-:Y:S01]  /*1890*/  CS2R R80, SRZ ;  /* 0x0000000000507805 */ /* 0x000fe2000001ff00 */
[----:B------:R-:W-:Y:S01]  /*18a0*/  ULOP3.LUT UR10, UR10, 0x3fff, URZ, 0xc0, !UPT ;  /* 0x00003fff0a0a7892 */ /* 0x000fe2000f8ec03f */
        /* <DEDUP_REMOVED lines=24> */
[----:B---3--:R-:W-:Y:S02]  /*1a30*/  CS2R R34, SRZ ;  /* 0x0000000000227805 */ /* 0x008fe4000001ff00 */
[----:B------:R-:W-:-:S02]  /*1a40*/  CS2R R36, SRZ ;  /* 0x0000000000247805 */ /* 0x000fc4000001ff00 */
[----:B------:R-:W-:Y:S02]  /*1a50*/  CS2R R38, SRZ ;  /* 0x0000000000267805 */ /* 0x000fe4000001ff00 */
[----:B------:R-:W-:Y:S02]  /*1a60*/  CS2R R24, SRZ ;  /* 0x0000000000187805 */ /* 0x000fe4000001ff00 */
[----:B------:R-:W-:Y:S02]  /*1a70*/  CS2R R26, SRZ ;  /* 0x00000000001a7805 */ /* 0x000fe4000001ff00 */
[----:B------:R-:W-:Y:S02]  /*1a80*/  CS2R R28, SRZ ;  /* 0x00000000001c7805 */ /* 0x000fe4000001ff00 */
[----:B------:R-:W-:Y:S01]  /*1a90*/  CS2R R30, SRZ ;  /* 0x00000000001e7805 */ /* 0x000fe2000001ff00 */
[----:B------:R-:W-:Y:S06]  /*1aa0*/  @!P0 BRA `(.L_x_14) ;  /* 0x0000001000108947 */ /* 0x000fec0003800000 */
[----:B------:R-:W-:-:S06]  /*1ab0*/  UISETP.NE.AND UP0, UPT, UR8, 0x3, UPT ;  /* 0x000000030800788c */ /* 0x000fcc000bf05270 */
[----:B------:R-:W-:-:S13]  /*1ac0*/  PLOP3.LUT P1, PT, PT, PT, UP0, 0x80, 0x0 ;  /* 0x000000000000781c */ /* 0x000fda0003f2f008 */
[----:B------:R-:W-:Y:S05]  /*1ad0*/  @!P1 BRA `(.L_x_15) ;  /* 0x0000000000049947 */ /* 0x000fea0003800000 */
[----:B------:R-:W-:Y:S01]  /*1ae0*/  BPT.TRAP 0x1 ;  /* 0x000000040000795c */ /* 0x000fe20000300000 */
.L_x_15:
[----:B------:R-:W-:Y:S01]  /*1af0*/  ULEA UR12, UR5, UR9, 0x3 ;  /* 0x00000009050c7291 */ /* 0x000fe2000f8e183f */
[----:B------:R-:W-:-:S05]  /*1b00*/  IMAD.U32 R0, RZ, RZ, UR4 ;  /* 0x00000004ff007e24 */ /* 0x000fca000f8e00ff */
[----:B------:R-:W-:-:S04]  /*1b10*/  SHF.L.U32 R0, R0, 0x1f, RZ ;  /* 0x0000001f00007819 */ /* 0x000fc800000006ff */
[----:B------:R0:W1:Y:S01]  /*1b20*/  SYNCS.PHASECHK.TRANS64.TRYWAIT P0, [UR12], R0 ;  /* 0x00000000ff0075a7 */ /* 0x000062000800014c */
[----:B------:R-:W-:Y:S05]  /*1b30*/  @!P1 BRA `(.L_x_16) ;  /* 0x0000000000049947 */ /* 0x000fea0003800000 */
[----:B------:R-:W-:Y:S01]  /*1b40*/  BPT.TRAP 0x1 ;  /* 0x000000040000795c */ /* 0x000fe20000300000 */
.L_x_16:
[----:B------:R-:W-:Y:S01]  /*1b50*/  UMOV UR6, 0x1 ;  /* 0x0000000100067882 */ /* 0x000fe20000000000 */
[----:B------:R-:W-:Y:S01]  /*1b60*/  IMAD.MOV.U32 R224, RZ, RZ, RZ ;  /* 0x000000ffffe07224 */ /* 0x000fe200078e00ff */
[----:B-1----:R-:W-:Y:S06]  /*1b70*/  @P0 BRA `(.L_x_17) ;  /* 0x0000000000080947 */ /* 0x002fec0003800000 */
[----:B------:R-:W1:Y:S02]  /*1b80*/  SYNCS.PHASECHK.TRANS64.TRYWAIT P0, [UR12], R0 ;  /* 0x00000000ff0075a7 */ /* 0x000e64000800014c */
[----:B-1----:R-:W-:Y:S05]  /*1b90*/  @!P0 BRA `(.L_x_18) ;  /* 0x000000c800e08947 */ /* 0x002fea0003800000 */
.L_x_17:
[----:B------:R-:W-:Y:S01]  /*1ba0*/  UIADD3 UR12, UR9, 0x26200, URZ ;  /* 0x00026200090c7890 */ /* 0x000fe2000fffe03f */
[----:B------:R-:W-:Y:S01]  /*1bb0*/  WARPGROUP.ARRIVE ;  /* 0x00000000000079c5 */ /* 0x000fe20000000000 */
[----:B------:R-:W-:Y:S01]  /*1bc0*/  ULOP3.LUT UR16, UR10, 0x10000, URZ, 0xfc, !UPT ;  /* 0x000100000a107892 */ /* 0x000fe2000f8efc3f */
[----:B------:R-:W-:Y:S01]  /*1bd0*/  CS2R R222, SRZ ;  /* 0x0000000000de7805 */ /* 0x000fe2000001ff00 */
[----:B------:R-:W-:Y:S01]  /*1be0*/  USHF.R.U32.HI UR12, URZ, 0x4, UR12 ;  /* 0x000000043f0c7899 */ /* 0x000fe2000801160c */
[----:B------:R-:W-:Y:S01]  /*1bf0*/  CS2R R220, SRZ ;  /* 0x0000000000dc7805 */ /* 0x000fe2000001ff00 */
[----:B------:R-:W-:Y:S01]  /*1c00*/  ULEA UR16, UR5, UR16, 0x9 ;  /* 0x0000001005107291 */ /* 0x000fe2000f8e483f */
[----:B------:R-:W-:Y:S01]  /*1c10*/  CS2R R218, SRZ ;  /* 0x0000000000da7805 */ /* 0x000fe2000001ff00 */
[----:B------:R-:W-:Y:S01]  /*1c20*/  ULOP3.LUT UR12, UR12, 0x3fff, URZ, 0xc0, !UPT ;  /* 0x00003fff0c0c7892 */ /* 0x000fe2000f8ec03f */
[----:B------:R-:W-:Y:S01]  /*1c30*/  CS2R R216, SRZ ;  /* 0x0000000000d87805 */ /* 0x000fe2000001ff00 */
[----:B------:R-:W-:Y:S01]  /*1c40*/  UMOV UR17, 0xc0000010 ;  /* 0xc000001000117882 */ /* 0x000fe20000000000 */
[----:B------:R-:W-:Y:S01]  /*1c50*/  UMOV UR19, 0xc0000010 ;  /* 0xc000001000137882 */ /* 0x000fe20000000000 */
[----:B------:R-:W-:Y:S01]  /*1c60*/  ULOP3.LUT UR12, UR12, 0x10000, URZ, 0xfc, !UPT ;  /* 0x000100000c0c7892 */ /* 0x000fe2000f8efc3f */
[----:B------:R-:W-:Y:S01]  /*1c70*/  CS2R R214, SRZ ;  /* 0x0000000000d67805 */ /* 0x000fe2000001ff00 */
[----:B------:R-:W-:Y:S01]  /*1c80*/  UMOV UR20, UR16 ;  /* 0x0000001000147c82 */ /* 0x000fe20008000000 */
[----:B------:R-:W-:Y:S01]  /*1c90*/  UMOV UR21, UR17 ;  /* 0x0000001100157c82 */ /* 0x000fe20008000000 */
[----:B------:R-:W-:Y:S01]  /*1ca0*/  UIMAD UR18, UR5, 0xe0, UR12 ;  /* 0x000000e0051278a4 */ /* 0x000fe2000f8e020c */
[----:B------:R-:W-:Y:S01]  /*1cb0*/  CS2R R212, SRZ ;  /* 0x0000000000d47805 */ /* 0x000fe2000001ff00 */
[----:B------:R-:W-:Y:S01]  /*1cc0*/  UMOV UR23, 0xc0000010 ;  /* 0xc000001000177882 */ /* 0x000fe20000000000 */
[----:B------:R-:W-:Y:S01]  /*1cd0*/  UMOV UR12, UR16 ;  /* 0x00000010000c7c82 */ /* 0x000fe20008000000 */
[----:B------:R-:W-:Y:S01]  /*1ce0*/  UIADD3 UR22, UR18, 0x20, URZ ;  /* 0x0000002012167890 */ /* 0x000fe2000fffe03f */
[----:B------:R-:W-:Y:S01]  /*1cf0*/  CS2R R210, SRZ ;  /* 0x0000000000d27805 */ /* 0x000fe2000001ff00 */
[----:B------:R-:W-:Y:S01]  /*1d00*/  UIADD3 UR14, UR18, 0x40, URZ ;  /* 0x00000040120e7890 */ /* 0x000fe2000fffe03f */
[----:B------:R-:W-:Y:S01]  /*1d10*/  CS2R R208, SRZ ;  /* 0x0000000000d07805 */ /* 0x000fe2000001ff00 */
[----:B------:R-:W-:-:S02]  /*1d20*/  UIADD3 UR34, UR18, 0x60, URZ ;  /* 0x0000006012227890 */ /* 0x000fc4000fffe03f */
[----:B------:R-:W-:Y:S01]  /*1d30*/  QGMMA.64x16x32.F32.E4M3.E4M3 R128, gdesc[UR16], RZ, !UPT ;  /* 0x00200000108079f3 */ /* 0x000fe2000c7008ff */
[----:B------:R-:W-:Y:S01]  /*1d40*/  UIADD3 UR26, UR18, 0x80, URZ ;  /* 0x00000080121a7890 */ /* 0x000fe2000fffe03f */
[----:B------:R-:W-:Y:S01]  /*1d50*/  CS2R R206, SRZ ;  /* 0x0000000000ce7805 */ /* 0x000fe2000001ff00 */
[----:B------:R-:W-:Y:S01]  /*1d60*/  UIADD3 UR30, UR18, 0xa0, URZ ;  /* 0x000000a0121e7890 */ /* 0x000fe2000fffe03f */
[----:B------:R-:W-:Y:S01]  /*1d70*/  QGMMA.64x16x32.F32.E4M3.E4M3 R112, gdesc[UR20], RZ, !UPT ;  /* 0x00200000147079f3 */ /* 0x000fe2000c7008ff */
[----:B------:R-:W-:Y:S01]  /*1d80*/  UMOV UR13, UR17 ;  /* 0x00000011000d7c82 */ /* 0x000fe20008000000 */
[----:B------:R-:W-:Y:S01]  /*1d90*/  UMOV UR15, 0xc0000010 ;  /* 0xc0000010000f7882 */ /* 0x000fe20000000000 */
[----:B------:R-:W-:Y:S01]  /*1da0*/  UIADD3 UR38, UR18, 0xc0, URZ ;  /* 0x000000c012267890 */ /* 0x000fe2000fffe03f */
[----:B------:R-:W-:Y:S01]  /*1db0*/  QGMMA.64x16x32.F32.E4M3.E4M3 R96, gdesc[UR12], RZ, !UPT ;  /* 0x002000000c6079f3 */ /* 0x000fe2000c7008ff */
[----:B------:R-:W-:Y:S01]  /*1dc0*/  UIADD3 UR12, UR16, 0x100, URZ ;  /* 0x00000100100c7890 */ /* 0x000fe2000fffe03f */
[----:B------:R-:W-:Y:S01]  /*1dd0*/  CS2R R204, SRZ ;  /* 0x0000000000cc7805 */ /* 0x000fe2000001ff00 */
[----:B------:R-:W-:Y:S01]  /*1de0*/  UMOV UR32, UR16 ;  /* 0x0000001000207c82 */ /* 0x000fe20008000000 */
[----:B------:R-:W-:Y:S01]  /*1df0*/  UMOV UR33, UR17 ;  /* 0x0000001100217c82 */ /* 0x000fe20008000000 */
[----:B------:R-:W-:Y:S01]  /*1e00*/  UMOV UR35, 0xc0000010 ;  /* 0xc000001000237882 */ /* 0x000fe20000000000 */
[----:B------:R-:W-:Y:S01]  /*1e10*/  UMOV UR24, UR16 ;  /* 0x0000001000187c82 */ /* 0x000fe20008000000 */
[----:B------:R-:W-:Y:S01]  /*1e20*/  UMOV UR25, UR17 ;  /* 0x0000001100197c82 */ /* 0x000fe20008000000 */
[----:B------:R-:W-:Y:S01]  /*1e30*/  UMOV UR27, 0xc0000010 ;  /* 0xc0000010001b7882 */ /* 0x000fe20000000000 */
[----:B------:R-:W-:Y:S01]  /*1e40*/  QGMMA.64x16x32.F32.E4M3.E4M3 R80, gdesc[UR32], RZ, !UPT ;  /* 0x00200000205079f3 */ /* 0x000fe2000c7008ff */
        /* <DEDUP_REMOVED lines=8> */
[----:B------:R-:W-:-:S02]  /*1ed0*/  CS2R R202, SRZ ;  /* 0x0000000000ca7805 */ /* 0x000fc4000001ff00 */
[----:B------:R-:W-:Y:S02]  /*1ee0*/  CS2R R200, SRZ ;  /* 0x0000000000c87805 */ /* 0x000fe4000001ff00 */
[----:B------:R-:W-:Y:S01]  /*1ef0*/  CS2R R198, SRZ ;  /* 0x0000000000c67805 */ /* 0x000fe2000001ff00 */
[----:B------:R-:W-:Y:S01]  /*1f00*/  QGMMA.64x16x32.F32.E4M3.E4M3 R32, gdesc[UR36], RZ, !UPT ;  /* 0x00200000242079f3 */ /* 0x000fe2000c7008ff */
[----:B------:R-:W-:Y:S01]  /*1f10*/  UMOV UR36, UR12 ;  /* 0x0000000c00247c82 */ /* 0x000fe20008000000 */
[----:B------:R-:W-:Y:S01]  /*1f20*/  UMOV UR37, 0xc0000010 ;  /* 0xc000001000257882 */ /* 0x000fe20000000000 */
[----:B------:R-:W-:Y:S01]  /*1f30*/  UMOV UR28, UR36 ;  /* 0x00000024001c7c82 */ /* 0x000fe20008000000 */
[----:B------:R-:W-:Y:S01]  /*1f40*/  UMOV UR29, UR37 ;  /* 0x00000025001d7c82 */ /* 0x000fe20008000000 */
[----:B------:R-:W-:Y:S01]  /*1f50*/  ULDC UR12, c[0x0][0x50c] ;  /* 0x00014300000c7ab9 */ /* 0x000fe20000000800 */
[----:B------:R-:W-:Y:S01]  /*1f60*/  QGMMA.64x16x32.F32.E4M3.E4M3 R24, gdesc[UR36], RZ, !UPT ;  /* 0x00200000241879f3 */ /* 0x000fe2000c7008ff */
[----:B------:R-:W-:Y:S01]  /*1f70*/  UMOV UR24, UR36 ;  /* 0x0000002400187c82 */ /* 0x000fe20008000000 */
[----:B------:R-:W-:Y:S01]  /*1f80*/  UMOV UR25, UR37 ;  /* 0x0000002500197c82 */ /* 0x000fe20008000000 */
[----:B------:R-:W-:Y:S01]  /*1f90*/  UMOV UR32, UR36 ;  /* 0x0000002400207c82 */ /* 0x000fe20008000000 */
[----:B------:R-:W-:Y:S01]  /*1fa0*/  QGMMA.64x16x32.F32.E4M3.E4M3 R40, gdesc[UR28], RZ, !UPT ;  /* 0x002000001c2879f3 */ /* 0x000fe2000c7008ff */
[----:B------:R-:W-:Y:S01]  /*1fb0*/  UMOV UR33, UR37 ;  /* 0x0000002500217c82 */ /* 0x000fe20008000000 */
[----:B------:R-:W-:Y:S01]  /*1fc0*/  UISETP.NE.AND UP0, UPT, UR12, 0x1, UPT ;  /* 0x000000010c00788c */ /* 0x000fe2000bf05270 */
[----:B------:R-:W-:Y:S01]  /*1fd0*/  CS2R R196, SRZ ;  /* 0x0000000000c47805 */ /* 0x000fe2000001ff00 */
[----:B------:R-:W-:Y:S01]  /*1fe0*/  QGMMA.64x16x32.F32.E4M3.E4M3 R56, gdesc[UR24], RZ, !UPT ;  /* 0x00200000183879f3 */ /* 0x000fe2000c7008ff */
[----:B------:R-:W-:Y:S01]  /*1ff0*/  UMOV UR12, UR36 ;  /* 0x00000024000c7c82 */ /* 0x000fe20008000000 */
[----:B------:R-:W-:Y:S01]  /*2000*/  UMOV UR13, UR37 ;  /* 0x00000025000d7c82 */ /* 0x000fe20008000000 */
[----:B------:R-:W-:Y:S01]  /*2010*/  UMOV UR20, UR36 ;  /* 0x0000002400147c82 */ /* 0x000fe20008000000 */
[----:B------:R-:W-:Y:S01]  /*2020*/  QGMMA.64x16x32.F32.E4M3.E4M3 R72, gdesc[UR32], RZ, !UPT ;  /* 0x00200000204879f3 */ /* 0x000fe2000c7008ff */
[----:B------:R-:W-:Y:S01]  /*2030*/  UMOV UR21, UR37 ;  /* 0x0000002500157c82 */ /* 0x000fe20008000000 */
[----:B------:R-:W-:Y:S01]  /*2040*/  UMOV UR16, UR36 ;  /* 0x0000002400107c82 */ /* 0x000fe20008000000 */
[----:B------:R-:W-:Y:S01]  /*2050*/  UMOV UR17, UR37 ;  /* 0x0000002500117c82 */ /* 0x000fe20008000000 */
[----:B------:R-:W-:Y:S01]  /*2060*/  QGMMA.64x16x32.F32.E4M3.E4M3 R88, gdesc[UR12], RZ, !UPT ;  /* 0x002000000c5879f3 */ /* 0x000fe2000c7008ff */
[----:B------:R-:W-:Y:S01]  /*2070*/  USEL UR12, URZ, 0x1, UP0 ;  /* 0x000000013f0c7887 */ /* 0x000fe20008000000 */
[----:B------:R-:W-:-:S02]  /*2080*/  CS2R R194, SRZ ;  /* 0x0000000000c27805 */ /* 0x000fc4000001ff00 */
[----:B------:R-:W-:Y:S01]  /*2090*/  CS2R R192, SRZ ;  /* 0x0000000000c07805 */ /* 0x000fe2000001ff00 */
[----:B------:R-:W-:Y:S01]  /*20a0*/  QGMMA.64x16x32.F32.E4M3.E4M3 R104, gdesc[UR20], RZ, !UPT ;  /* 0x00200000146879f3 */ /* 0x000fe2000c7008ff */
[----:B------:R-:W-:Y:S02]  /*20b0*/  CS2R R190, SRZ ;  /* 0x0000000000be7805 */ /* 0x000fe4000001ff00 */
[----:B------:R-:W-:Y:S02]  /*20c0*/  CS2R R188, SRZ ;  /* 0x0000000000bc7805 */ /* 0x000fe4000001ff00 */
[----:B------:R-:W-:Y:S01]  /*20d0*/  ISETP.NE.AND P0, PT, RZ, UR12, PT ;  /* 0x0000000cff007c0c */ /* 0x000fe2000bf05270 */
[----:B------:R-:W-:Y:S01]  /*20e0*/  QGMMA.64x16x32.F32.E4M3.E4M3 R120, gdesc[UR16], RZ, !UPT, gsb0 ;  /* 0x00200000107879f3 */ /* 0x000fe2000c0008ff */
        /* <DEDUP_REMOVED lines=36> */
[----:B-1----:R-:W-:Y:S01]  /*2330*/  CS2R R2, SRZ ;  /* 0x0000000000027805 */ /* 0x002fe2000001ff00 */
[----:B0-----:R-:W-:Y:S01]  /*2340*/  IMAD.MOV.U32 R0, RZ, RZ, RZ ;  /* 0x000000ffff007224 */ /* 0x001fe200078e00ff */
[----:B------:R-:W-:Y:S06]  /*2350*/  @!P0 BRA `(.L_x_19) ;  /* 0x0000000400c88947 */ /* 0x000fec0003800000 */
[----:B------:R-:W-:Y:S02]  /*2360*/  WARPGROUP.DEPBAR.LE gsb0, 0x0 ;  /* 0x00008000000079c5 */ /* 0x000fe40000010000 */
[----:B------:R-:W-:-:S01]  /*2370*/  FADD R0, RZ, R128 ;  /* 0x00000080ff007221 */ /* 0x000fc20000000000 */
[----:B------:R-:W-:Y:S01]  /*2380*/  FADD R2, RZ, R129 ;  /* 0x00000081ff027221 */ /* 0x000fe20000000000 */
        /* <DEDUP_REMOVED lines=110> */
[----:B------:R-:W-:-:S06]  /*2a70*/  UMOV UR6, URZ ;  /* 0x0000003f00067c82 */ /* 0x000fcc0008000000 */
.L_x_19:
[----:B------:R-:W-:-:S04]  /*2a80*/  UIADD3 UR45, UR5, 0x1, URZ ;  /* 0x00000001052d7890 */ /* 0x000fc8000fffe03f */
[----:B------:R-:W-:-:S04]  /*2a90*/  UISETP.NE.AND UP0, UPT, UR45, 0x13, UPT ;  /* 0x000000132d00788c */ /* 0x000fc8000bf05270 */
[----:B------:R-:W-:Y:S02]  /*2aa0*/  USEL UR13, URZ, 0x1, UP0 ;  /* 0x000000013f0d7887 */ /* 0x000fe40008000000 */
[----:B------:R-:W-:Y:S02]  /*2ab0*/  USEL UR45, UR45, URZ, UP0 ;  /* 0x0000003f2d2d7287 */ /* 0x000fe40008000000 */
[----:B------:R-:W-:-:S06]  /*2ac0*/  ULOP3.LUT UR13, UR4, UR13, URZ, 0x3c, !UPT ;  /* 0x0000000d040d7292 */ /* 0x000fcc000f8e3c3f */
[----:B------:R-:W-:Y:S01]  /*2ad0*/  IMAD.U32 R225, RZ, RZ, UR13 ;  /* 0x0000000dffe17e24 */ /* 0x000fe2000f8e00ff */
[----:B------:R-:W-:-:S06]  /*2ae0*/  UMOV UR13, 0x1 ;  /* 0x00000001000d7882 */ /* 0x000fcc0000000000 */
.L_x_14:
[----:B------:R-:W-:-:S04]  /*2af0*/  UISETP.LT.AND UP0, UPT, UR11, 0x1, UPT ;  /* 0x000000010b00788c */ /* 0x000fc8000bf01270 */
[----:B------:R-:W-:-:S04]  /*2b00*/  USEL UR14, UR11, 0x1, UP0 ;  /* 0x000000010b0e7887 */ /* 0x000fc80008000000 */
[----:B------:R-:W-:-:S04]  /*2b10*/  UIADD3 UR14, UR11, -UR14, URZ ;  /* 0x8000000e0b0e7290 */ /* 0x000fc8000fffe03f */
[----:B------:R-:W-:-:S06]  /*2b20*/  UISETP.GE.AND UP0, UPT, UR14, 0x1, UPT ;  /* 0x000000010e00788c */ /* 0x000fcc000bf06270 */
[----:B------:R-:W-:-:S13]  /*2b30*/  PLOP3.LUT P0, PT, PT, PT, UP0, 0x80, 0x0 ;  /* 0x000000000000781c */ /* 0x000fda0003f0f008 */
[----:B------:R-:W-:Y:S05]  /*2b40*/  @!P0 BRA `(.L_x_20) ;  /* 0x0000000c00888947 */ /* 0x000fea0003800000 */
[----:B------:R-:W-:Y:S01]  /*2b50*/  IMAD.U32 R226, RZ, RZ, UR14 ;  /* 0x0000000effe27e24 */ /* 0x000fe2000f8e00ff */
[----:B------:R-:W-:Y:S01]  /*2b60*/  UMOV UR44, UR5 ;  /* 0x00000005002c7c82 */ /* 0x000fe20008000000 */
[----:B------:R-:W-:-:S05]  /*2b70*/  ULDC UR43, c[0x0][0x50c] ;  /* 0x00014300002b7ab9 */ /* 0x000fca0000000800 */
.L_x_28:
[----:B------:R-:W-:-:S06]  /*2b80*/  UISETP.NE.AND UP0, UPT, UR8, 0x3, UPT ;  /* 0x000000030800788c */ /* 0x000fcc000bf05270 */
[----:B------:R-:W-:-:S13]  /*2b90*/  PLOP3.LUT P1, PT, PT, PT, UP0, 0x80, 0x0 ;  /* 0x000000000000781c */ /* 0x000fda0003f2f008 */
[----:B01----:R-:W-:Y:S05]  /*2ba0*/  @!P1 BRA `(.L_x_21) ;  /* 0x0000000000049947 */ /* 0x003fea0003800000 */
[----:B------:R-:W-:Y:S01]  /*2bb0*/  BPT.TRAP 0x1 ;  /* 0x000000040000795c */ /* 0x000fe20000300000 */
.L_x_21:
[----:B------:R-:W0:Y:S01]  /*2bc0*/  S2UR UR14, SR_CgaCtaId ;  /* 0x00000000000e79c3 */ /* 0x000e220000008800 */
[----:B------:R-:W-:Y:S01]  /*2bd0*/  UMOV UR9, 0x400 ;  /* 0x0000040000097882 */ /* 0x000fe20000000000 */
[----:B------:R-:W-:Y:S01]  /*2be0*/  SHF.L.U32 R227, R225, 0x1f, RZ ;  /* 0x0000001fe1e37819 */ /* 0x000fe200000006ff */
[----:B0-----:R-:W-:-:S04]  /*2bf0*/  ULEA UR9, UR14, UR9, 0x18 ;  /* 0x000000090e097291 */ /* 0x001fc8000f8ec03f */
[----:B------:R-:W-:-:S09]  /*2c00*/  ULEA UR14, UR45, UR9, 0x3 ;  /* 0x000000092d0e7291 */ /* 0x000fd2000f8e183f */
[----:B------:R0:W1:Y:S01]  /*2c10*/  SYNCS.PHASECHK.TRANS64.TRYWAIT P0, [UR14], R227 ;  /* 0x000000e3ff0075a7 */ /* 0x000062000800014e */
[----:B------:R-:W-:Y:S05]  /*2c20*/  @!P1 BRA `(.L_x_22) ;  /* 0x0000000000049947 */ /* 0x000fea0003800000 */
[----:B------:R-:W-:Y:S01]  /*2c30*/  BPT.TRAP 0x1 ;  /* 0x000000040000795c */ /* 0x000fe20000300000 */
.L_x_22:
[----:B-1----:R-:W-:Y:S05]  /*2c40*/  @P0 BRA `(.L_x_23) ;  /* 0x0000000000080947 */ /* 0x002fea0003800000 */
[----:B------:R-:W1:Y:S02]  /*2c50*/  SYNCS.PHASECHK.TRANS64.TRYWAIT P0, [UR14], R227 ;  /* 0x000000e3ff0075a7 */ /* 0x000e64000800014e */
[----:B-1----:R-:W-:Y:S05]  /*2c60*/  @!P0 BRA `(.L_x_24) ;  /* 0x000000b800c48947 */ /* 0x002fea0003800000 */
.L_x_23:
[----:B------:R-:W-:Y:S01]  /*2c70*/  UIADD3 UR15, UR9, 0x26200, URZ ;  /* 0x00026200090f7890 */ /* 0x000fe2000fffe03f */
[----:B------:R-:W-:Y:S01]  /*2c80*/  WARPGROUP.ARRIVE ;  /* 0x00000000000079c5 */ /* 0x000fe20000000000 */
[----:B------:R-:W-:Y:S02]  /*2c90*/  ULOP3.LUT UR14, UR10, 0x10000, URZ, 0xfc, !UPT ;  /* 0x000100000a0e7892 */ /* 0x000fe4000f8efc3f */
[----:B------:R-:W-:Y:S02]  /*2ca0*/  USHF.R.U32.HI UR15, URZ, 0x4, UR15 ;  /* 0x000000043f0f7899 */ /* 0x000fe4000801160f */
[----:B------:R-:W-:Y:S02]  /*2cb0*/  UISETP.NE.AND UP0, UPT, UR12, URZ, UPT ;  /* 0x0000003f0c00728c */ /* 0x000fe4000bf05270 */
[----:B------:R-:W-:Y:S02]  /*2cc0*/  ULOP3.LUT UR15, UR15, 0x3fff, URZ, 0xc0, !UPT ;  /* 0x00003fff0f0f7892 */ /* 0x000fe4000f8ec03f */
[----:B------:R-:W-:-:S02]  /*2cd0*/  ULEA UR12, UR45, UR14, 0x9 ;  /* 0x0000000e2d0c7291 */ /* 0x000fc4000f8e483f */
[----:B------:R-:W-:Y:S02]  /*2ce0*/  ULOP3.LUT UR14, UR15, 0x10000, URZ, 0xfc, !UPT ;  /* 0x000100000f0e7892 */ /* 0x000fe4000f8efc3f */
[----:B------:R-:W-:Y:S02]  /*2cf0*/  USEL UR13, UR13, URZ, !UP0 ;  /* 0x0000003f0d0d7287 */ /* 0x000fe4000c000000 */
[----:B------:R-:W-:Y:S02]  /*2d00*/  UIMAD UR14, UR45, 0xe0, UR14 ;  /* 0x000000e02d0e78a4 */ /* 0x000fe4000f8e020e */
[----:B------:R-:W-:Y:S02]  /*2d10*/  UISETP.NE.U32.AND UP0, UPT, UR13, URZ, UPT ;  /* 0x0000003f0d00728c */ /* 0x000fe4000bf05070 */
[----:B------:R-:W-:Y:S02]  /*2d20*/  UIADD3 UR18, UR14, 0x20, URZ ;  /* 0x000000200e127890 */ /* 0x000fe4000fffe03f */
[----:B------:R-:W-:-:S02]  /*2d30*/  UIADD3 UR22, UR14, 0x40, URZ ;  /* 0x000000400e167890 */ /* 0x000fc4000fffe03f */
[----:B------:R-:W-:Y:S01]  /*2d40*/  UIADD3 UR26, UR14, 0x60, URZ ;  /* 0x000000600e1a7890 */ /* 0x000fe2000fffe03f */
[----:B------:R-:W-:Y:S01]  /*2d50*/  UMOV UR13, 0xc0000010 ;  /* 0xc0000010000d7882 */ /* 0x000fe20000000000 */
[----:B------:R-:W-:Y:S01]  /*2d60*/  UIADD3 UR30, UR14, 0x80, URZ ;  /* 0x000000800e1e7890 */ /* 0x000fe2000fffe03f */
[----:B------:R-:W-:Y:S01]  /*2d70*/  UMOV UR15, 0xc0000010 ;  /* 0xc0000010000f7882 */ /* 0x000fe20000000000 */
[----:B------:R-:W-:Y:S02]  /*2d80*/  UIADD3 UR34, UR14, 0xa0, URZ ;  /* 0x000000a00e227890 */ /* 0x000fe4000fffe03f */
[----:B------:R-:W-:Y:S01]  /*2d90*/  QGMMA.64x16x32.F32.E4M3.E4M3 R128, gdesc[UR12], R128, UP0 ;  /* 0x002000000c8079f3 */ /* 0x000fe2000bf00880 */
[----:B------:R-:W-:Y:S01]  /*2da0*/  UMOV UR16, UR12 ;  /* 0x0000000c00107c82 */ /* 0x000fe20008000000 */
[----:B------:R-:W-:Y:S01]  /*2db0*/  UMOV UR17, UR13 ;  /* 0x0000000d00117c82 */ /* 0x000fe20008000000 */
[----:B------:R-:W-:Y:S01]  /*2dc0*/  UMOV UR19, 0xc0000010 ;  /* 0xc000001000137882 */ /* 0x000fe20000000000 */
[----:B------:R-:W-:Y:S01]  /*2dd0*/  UIADD3 UR38, UR14, 0xc0, URZ ;  /* 0x000000c00e267890 */ /* 0x000fe2000fffe03f */
        /* <DEDUP_REMOVED lines=9> */
[----:B------:R-:W-:Y:S01]  /*2e70*/  UMOV UR28, UR12 ;  /* 0x0000000c001c7c82 */ /* 0x000fe20008000000 */
[----:B------:R-:W-:Y:S01]  /*2e80*/  UMOV UR29, UR13 ;  /* 0x0000000d001d7c82 */ /* 0x000fe20008000000 */
[----:B------:R-:W-:Y:S01]  /*2e90*/  UMOV UR31, 0xc0000010 ;  /* 0xc0000010001f7882 */ /* 0x000fe20000000000 */
[----:B------:R-:W-:Y:S01]  /*2ea0*/  QGMMA.64x16x32.F32.E4M3.E4M3 R80, gdesc[UR24], R80, UP0 ;  /* 0x00200000185079f3 */ /* 0x000fe2000bf00850 */
        /* <DEDUP_REMOVED lines=8> */
[----:B------:R-:W-:-:S03]  /*2f30*/  UIADD3 UR6, UR6, 0x1, URZ ;  /* 0x0000000106067890 */ /* 0x000fc6000fffe03f */
[----:B------:R-:W-:Y:S01]  /*2f40*/  QGMMA.64x16x32.F32.E4M3.E4M3 R32, gdesc[UR36], R32, UP0 ;  /* 0x00200000242079f3 */ /* 0x000fe2000bf00820 */
[----:B------:R-:W-:Y:S01]  /*2f50*/  UMOV UR36, UR16 ;  /* 0x0000001000247c82 */ /* 0x000fe20008000000 */
[----:B------:R-:W-:Y:S01]  /*2f60*/  UMOV UR37, 0xc0000010 ;  /* 0xc000001000257882 */ /* 0x000fe20000000000 */
[----:B------:R-:W-:Y:S01]  /*2f70*/  UMOV UR32, UR36 ;  /* 0x0000002400207c82 */ /* 0x000fe20008000000 */
[----:B------:R-:W-:Y:S01]  /*2f80*/  UMOV UR33, UR37 ;  /* 0x0000002500217c82 */ /* 0x000fe20008000000 */
[----:B------:R-:W-:Y:S01]  /*2f90*/  QGMMA.64x16x32.F32.E4M3.E4M3 R24, gdesc[UR36], R24, UP0 ;  /* 0x00200000241879f3 */ /* 0x000fe2000bf00818 */
[----:B------:R-:W-:Y:S01]  /*2fa0*/  UMOV UR28, UR36 ;  /* 0x00000024001c7c82 */ /* 0x000fe20008000000 */
        /* <DEDUP_REMOVED lines=11> */
[----:B------:R-:W-:-:S03]  /*3060*/  UMOV UR13, UR37 ;  /* 0x00000025000d7c82 */ /* 0x000fc60008000000 */
[----:B------:R-:W-:Y:S04]  /*3070*/  QGMMA.64x16x32.F32.E4M3.E4M3 R88, gdesc[UR20], R88, UP0 ;  /* 0x00200000145879f3 */ /* 0x000fe8000bf00858 */
[----:B------:R-:W-:Y:S04]  /*3080*/  QGMMA.64x16x32.F32.E4M3.E4M3 R104, gdesc[UR16], R104, UP0 ;  /* 0x00200000106879f3 */ /* 0x000fe8000bf00868 */
[----:B------:R-:W-:Y:S01]  /*3090*/  QGMMA.64x16x32.F32.E4M3.E4M3 R120, gdesc[UR12], R120, UP0, gsb0 ;  /* 0x002000000c7879f3 */ /* 0x000fe2000b800878 */
[----:B------:R-:W-:-:S04]  /*30a0*/  UISETP.NE.AND UP0, UPT, UR6, UR43, UPT ;  /* 0x0000002b0600728c */ /* 0x000fc8000bf05270 */
[----:B------:R-:W-:-:S06]  /*30b0*/  USEL UR12, URZ, 0x1, UP0 ;  /* 0x000000013f0c7887 */ /* 0x000fcc0008000000 */
[----:B------:R-:W-:Y:S01]  /*30c0*/  ISETP.NE.AND P0, PT, RZ, UR12, PT ;  /* 0x0000000cff007c0c */ /* 0x000fe2000bf05270 */
[----:B------:R-:W-:-:S12]  /*30d0*/  WARPGROUP.DEPBAR.LE gsb0, 0x1 ;  /* 0x00008000000079c5 */ /* 0x000fd80000010100 */
[----:B------:R-:W-:Y:S05]  /*30e0*/  @!P0 BRA `(.L_x_25) ;  /* 0x0000000400c88947 */ /* 0x000fea0003800000 */
[----:B------:R-:W-:Y:S02]  /*30f0*/  WARPGROUP.DEPBAR.LE gsb0, 0x0 ;  /* 0x00008000000079c5 */ /* 0x000fe40000010000 */
[----:B------:R-:W-:-:S01]  /*3100*/  FADD R0, R128, R0 ;  /* 0x0000000080007221 */ /* 0x000fc20000000000 */
[----:B------:R-:W-:Y:S01]  /*3110*/  FADD R2, R129, R2 ;  /* 0x0000000281027221 */ /* 0x000fe20000000000 */
        /* <DEDUP_REMOVED lines=110> */
[----:B------:R-:W-:-:S06]  /*3800*/  UMOV UR6, URZ ;  /* 0x0000003f00067c82 */ /* 0x000fcc0008000000 */
.L_x_25:
[----:B------:R-:W-:Y:S05]  /*3810*/  @!P1 BRA `(.L_x_26) ;  /* 0x0000000000049947 */ /* 0x000fea0003800000 */
[----:B------:R-:W-:Y:S01]  /*3820*/  BPT.TRAP 0x1 ;  /* 0x000000040000795c */ /* 0x000fe20000300000 */
.L_x_26:
[----:B------:R-:W-:Y:S02]  /*3830*/  UISETP.GT.U32.AND UP0, UPT, UR7, 0x1, UPT ;  /* 0x000000010700788c */ /* 0x000fe4000bf04070 */
[----:B------:R-:W-:-:S04]  /*3840*/  ULEA UR13, UR44, UR9, 0x3 ;  /* 0x000000092c0d7291 */ /* 0x000fc8000f8e183f */
[----:B------:R-:W-:Y:S01]  /*3850*/  UIADD3 UR13, UR13, 0x98, URZ ;  /* 0x000000980d0d7890 */ /* 0x000fe2000fffe03f */
[----:B------:R-:W-:-:S03]  /*3860*/  PLOP3.LUT P0, PT, PT, PT, UP0, 0x80, 0x0 ;  /* 0x000000000000781c */ /* 0x000fc60003f0f008 */
[----:B------:R-:W-:-:S09]  /*3870*/  UPRMT UR13, URZ, 0x654, UR13 ;  /* 0x000006543f0d7896 */ /* 0x000fd2000800000d */
[----:B------:R-:W-:Y:S01]  /*3880*/  SYNCS.ARRIVE.TRANS64.RED.A1T0 RZ, [UR13], RZ ;  /* 0x000000ffffff79a7 */ /* 0x000fe2000810040d */
[----:B------:R-:W-:Y:S05]  /*3890*/  @P0 BRA `(.L_x_27) ;  /* 0x0000000000040947 */ /* 0x000fea0003800000 */
[----:B------:R-:W-:Y:S01]  /*38a0*/  BPT.TRAP 0x1 ;  /* 0x000000040000795c */ /* 0x000fe20000300000 */
.L_x_27:
[----:B------:R-:W-:Y:S01]  /*38b0*/  UIADD3 UR45, UR45, 0x1, URZ ;  /* 0x000000012d2d7890 */ /* 0x000fe2000fffe03f */
[C---:B------:R-:W-:Y:S01]  /*38c0*/  ISETP.GT.AND P0, PT, R226.reuse, 0x1, PT ;  /* 0x00000001e200780c */ /* 0x040fe20003f04270 */
[----:B------:R-:W-:Y:S01]  /*38d0*/  UIADD3 UR44, UR44, 0x1, URZ ;  /* 0x000000012c2c7890 */ /* 0x000fe2000fffe03f */
[----:B------:R-:W-:Y:S01]  /*38e0*/  VIADD R226, R226, 0xffffffff ;  /* 0xffffffffe2e27836 */ /* 0x000fe20000000000 */
[----:B------:R-:W-:Y:S02]  /*38f0*/  UISETP.NE.AND UP0, UPT, UR45, 0x13, UPT ;  /* 0x000000132d00788c */ /* 0x000fe4000bf05270 */
[----:B------:R-:W-:Y:S02]  /*3900*/  UISETP.NE.AND UP1, UPT, UR44, 0x13, UPT ;  /* 0x000000132c00788c */ /* 0x000fe4000bf25270 */
[----:B------:R-:W-:Y:S02]  /*3910*/  USEL UR13, URZ, 0x1, UP0 ;  /* 0x000000013f0d7887 */ /* 0x000fe40008000000 */
[----:B------:R-:W-:-:S02]  /*3920*/  USEL UR45, UR45, URZ, UP0 ;  /* 0x0000003f2d2d7287 */ /* 0x000fc40008000000 */
[----:B------:R-:W-:Y:S02]  /*3930*/  USEL UR44, UR44, URZ, UP1 ;  /* 0x0000003f2c2c7287 */ /* 0x000fe40008800000 */
[----:B------:R-:W-:Y:S01]  /*3940*/  LOP3.LUT R225, R225, UR13, RZ, 0x3c, !PT ;  /* 0x0000000de1e17c12 */ /* 0x000fe2000f8e3cff */
[----:B------:R-:W-:Y:S01]  /*3950*/  UMOV UR13, 0x1 ;  /* 0x00000001000d7882 */ /* 0x000fe20000000000 */
[----:B------:R-:W-:Y:S08]  /*3960*/  @P0 BRA `(.L_x_28) ;  /* 0xfffffff000840947 */ /* 0x000ff0000383ffff */
.L_x_20:
[----:B------:R-:W-:-:S04]  /*3970*/  UISETP.NE.AND UP0, UPT, UR6, URZ, UPT ;  /* 0x0000003f0600728c */ /* 0x000fc8000bf05270 */
[----:B------:R-:W-:-:S06]  /*3980*/  USEL UR6, URZ, 0x1, !UP0 ;  /* 0x000000013f067887 */ /* 0x000fcc000c000000 */
[----:B------:R-:W-:-:S13]  /*3990*/  ISETP.NE.AND P0, PT, RZ, UR6, PT ;  /* 0x00000006ff007c0c */ /* 0x000fda000bf05270 */
[----:B------:R-:W-:Y:S05]  /*39a0*/  @!P0 BRA `(.L_x_29) ;  /* 0x0000000400c48947 */ /* 0x000fea0003800000 */
[----:B------:R-:W-:Y:S02]  /*39b0*/  WARPGROUP.DEPBAR.LE gsb0, 0x0 ;  /* 0x00008000000079c5 */ /* 0x000fe40000010000 */
[----:B------:R-:W-:Y:S01]  /*39c0*/  FADD R0, R128, R0 ;  /* 0x0000000080007221 */ /* 0x000fe20000000000 */
        /* <DEDUP_REMOVED lines=110> */
[----:B------:R-:W-:-:S07]  /*40b0*/  FADD R224, R224, R31 ;  /* 0x0000001fe0e07221 */ /* 0x000fce0000000000 */
.L_x_29:
[----:B------:R-:W-:Y:S02]  /*40c0*/  WARPGROUP.DEPBAR.LE gsb0, 0x0 ;  /* 0x00008000000079c5 */ /* 0x000fe40000010000 */
[----:B------:R-:W2:Y:S02]  /*40d0*/  LDC R24, c[0x0][0x28c] ;  /* 0x0000a300ff187b82 */ /* 0x000ea40000000800 */
[----:B--2---:R-:W-:-:S13]  /*40e0*/  ISETP.GE.AND P0, PT, R24, 0x1, PT ;  /* 0x000000011800780c */ /* 0x004fda0003f06270 */
[----:B------:R-:W-:Y:S05]  /*40f0*/  @!P0 BRA `(.L_x_30) ;  /* 0x0000000000508947 */ /* 0x000fea0003800000 */
[----:B------:R-:W-:-:S06]  /*4100*/  UISETP.NE.AND UP0, UPT, UR8, 0x3, UPT ;  /* 0x000000030800788c */ /* 0x000fcc000bf05270 */
[----:B------:R-:W-:-:S13]  /*4110*/  PLOP3.LUT P0, PT, PT, PT, UP0, 0x80, 0x0 ;  /* 0x000000000000781c */ /* 0x000fda0003f0f008 */
[----:B------:R-:W-:Y:S05]  /*4120*/  @!P0 BRA `(.L_x_31) ;  /* 0x0000000000048947 */ /* 0x000fea0003800000 */
[----:B------:R-:W-:Y:S01]  /*4130*/  BPT.TRAP 0x1 ;  /* 0x000000040000795c */ /* 0x000fe20000300000 */
.L_x_31:
[----:B------:R-:W-:-:S04]  /*4140*/  UISETP.LT.AND UP0, UPT, UR11, 0x1, UPT ;  /* 0x000000010b00788c */ /* 0x000fc8000bf01270 */
[----:B------:R-:W-:Y:S02]  /*4150*/  USEL UR6, UR11, 0x1, UP0 ;  /* 0x000000010b067887 */ /* 0x000fe40008000000 */
[----:B------:R-:W-:Y:S02]  /*4160*/  UISETP.GT.U32.AND UP0, UPT, UR7, 0x1, UPT ;  /* 0x000000010700788c */ /* 0x000fe4000bf04070 */
[----:B------:R-:W-:-:S04]  /*4170*/  UIADD3 UR6, UR5, UR11, -UR6 ;  /* 0x0000000b05067290 */ /* 0x000fc8000fffe806 */
[----:B------:R-:W-:Y:S01]  /*4180*/  UIMAD.WIDE.U32 UR12, UR6, -0x50d79435, URZ ;  /* 0xaf286bcb060c78a5 */ /* 0x000fe2000f8e003f */
[----:B------:R-:W-:-:S03]  /*4190*/  PLOP3.LUT P0, PT, PT, PT, UP0, 0x80, 0x0 ;  /* 0x000000000000781c */ /* 0x000fc60003f0f008 */
[----:B------:R-:W-:-:S04]  /*41a0*/  UIADD3 UR10, UR6, -UR13, URZ ;  /* 0x8000000d060a7290 */ /* 0x000fc8000fffe03f */
[----:B------:R-:W-:-:S04]  /*41b0*/  ULEA.HI UR10, UR10, UR13, URZ, 0x1f ;  /* 0x0000000d0a0a7291 */ /* 0x000fc8000f8ff83f */
[----:B------:R-:W-:-:S04]  /*41c0*/  USHF.R.U32.HI UR10, URZ, 0x4, UR10 ;  /* 0x000000043f0a7899 */ /* 0x000fc8000801160a */
[----:B------:R-:W-:-:S04]  /*41d0*/  UIMAD UR10, UR10, -0x13, UR6 ;  /* 0xffffffed0a0a78a4 */ /* 0x000fc8000f8e0206 */
[----:B------:R-:W-:-:S04]  /*41e0*/  ULEA UR10, UR10, UR9, 0x3 ;  /* 0x000000090a0a7291 */ /* 0x000fc8000f8e183f */
[----:B------:R-:W-:-:S04]  /*41f0*/  UIADD3 UR10, UR10, 0x98, URZ ;  /* 0x000000980a0a7890 */ /* 0x000fc8000fffe03f */
[----:B------:R-:W-:-:S09]  /*4200*/  UPRMT UR10, URZ, 0x654, UR10 ;  /* 0x000006543f0a7896 */ /* 0x000fd2000800000a */
[----:B------:R-:W-:Y:S01]  /*4210*/  SYNCS.ARRIVE.TRANS64.RED.A1T0 RZ, [UR10], RZ ;  /* 0x000000ffffff79a7 */ /* 0x000fe2000810040a */
[----:B------:R-:W-:Y:S05]  /*4220*/  @P0 BRA `(.L_x_30) ;  /* 0x0000000000040947 */ /* 0x000fea0003800000 */
[----:B------:R-:W-:Y:S01]  /*4230*/  BPT.TRAP 0x1 ;  /* 0x000000040000795c */ /* 0x000fe20000300000 */
.L_x_30:
[----:B01----:R-:W2:Y:S01]  /*4240*/  LDL.LU R227, [R1+0x8] ;  /* 0x0000080001e37983 */ /* 0x003ea20000300800 */
[----:B------:R-:W0:Y:S01]  /*4250*/  LDC R29, c[0x0][0x288] ;  /* 0x0000a200ff1d7b82 */ /* 0x000e220000000800 */
[----:B------:R-:W1:Y:S01]  /*4260*/  S2R R226, SR_TID.X ;  /* 0x0000000000e27919 */ /* 0x000e620000002100 */
[----:B------:R-:W-:Y:S02]  /*4270*/  UIADD3 UR9, UR11, UR5, URZ ;  /* 0x000000050b097290 */ /* 0x000fe4000fffe03f */
[----:B------:R-:W-:Y:S01]  /*4280*/  USHF.R.S32.HI UR10, URZ, 0x1f, UR42 ;  /* 0x0000001f3f0a7899 */ /* 0x000fe2000801142a */
[----:B------:R-:W3:Y:S01]  /*4290*/  LDL.LU R225, [R1+0xc] ;  /* 0x00000c0001e17983 */ /* 0x000ee20000300800 */
[----:B------:R-:W-:Y:S01]  /*42a0*/  UISETP.GT.U32.AND UP0, UPT, UR9, 0x12, UPT ;  /* 0x000000120900788c */ /* 0x000fe2000bf04070 */
[----:B------:R-:W-:Y:S01]  /*42b0*/  IMAD.MOV.U32 R40, RZ, RZ, -0x1 ;  /* 0xffffffffff287424 */ /* 0x000fe200078e00ff */
[----:B------:R-:W-:Y:S01]  /*42c0*/  UIMAD.WIDE.U32 UR12, UR9, -0x50d79435, URZ ;  /* 0xaf286bcb090c78a5 */ /* 0x000fe2000f8e003f */
[----:B------:R-:W-:Y:S01]  /*42d0*/  ULDC UR16, c[0x0][0x284] ;  /* 0x0000a10000107ab9 */ /* 0x000fe20000000800 */
[----:B------:R-:W-:-:S02]  /*42e0*/  UISETP.LT.U32.AND UP0, UPT, UR11, 0x13, UP0 ;  /* 0x000000130b00788c */ /* 0x000fc40008701070 */
[----:B------:R-:W-:Y:S02]  /*42f0*/  UIADD3 UR5, UR9, -UR13, URZ ;  /* 0x8000000d09057290 */ /* 0x000fe4000fffe03f */
[----:B------:R-:W-:Y:S01]  /*4300*/  UISETP.GE.U32.AND UP1, UPT, UR11, 0x13, UPT ;  /* 0x000000130b00788c */ /* 0x000fe2000bf26070 */
[----:B------:R-:W-:Y:S01]  /*4310*/  ULDC.64 UR14, c[0x0][0x5d0] ;  /* 0x00017400000e7ab9 */ /* 0x000fe20000000a00 */
[----:B------:R-:W-:Y:S02]  /*4320*/  USEL UR12, URZ, 0x1, !UP0 ;  /* 0x000000013f0c7887 */ /* 0x000fe4000c000000 */
[----:B------:R-:W-:Y:S02]  /*4330*/  UIMAD UR6, UR10, UR14, URZ ;  /* 0x0000000e0a0672a4 */ /* 0x000fe4000f8e023f */
[----:B------:R-:W-:Y:S02]  /*4340*/  ULEA.HI UR5, UR5, UR13, URZ, 0x1f ;  /* 0x0000000d05057291 */ /* 0x000fe4000f8ff83f */
[----:B------:R-:W-:-:S02]  /*4350*/  UIMAD UR6, UR42, UR15, UR6 ;  /* 0x0000000f2a0672a4 */ /* 0x000fc4000f8e0206 */
[----:B------:R-:W-:Y:S02]  /*4360*/  ULOP3.LUT UR4, UR4, UR12, URZ, 0x3c, !UPT ;  /* 0x0000000c04047292 */ /* 0x000fe4000f8e3c3f */
[----:B------:R-:W-:-:S04]  /*4370*/  USHF.R.U32.HI UR5, URZ, 0x4, UR5 ;  /* 0x000000043f057899 */ /* 0x000fc80008011605 */
[----:B------:R-:W-:Y:S01]  /*4380*/  @UP1 ULOP3.LUT UR4, UR4, 0x1, UR5, 0x78, !UPT ;  /* 0x0000000104041892 */ /* 0x000fe2000f8e7805 */
[--C-:B-1----:R-:W-:Y:S01]  /*4390*/  SHF.R.U32.HI R24, RZ, 0x7, R226.reuse ;  /* 0x00000007ff187819 */ /* 0x102fe200000116e2 */
[C---:B------:R-:W-:Y:S01]  /*43a0*/  IMAD.SHL.U32 R32, R226.reuse, 0x2, RZ ;  /* 0x00000002e2207824 */ /* 0x040fe200078e00ff */
[----:B------:R-:W-:Y:S01]  /*43b0*/  LOP3.LUT R26, R226, 0x60, RZ, 0xc0, !PT ;  /* 0x00000060e21a7812 */ /* 0x000fe200078ec0ff */
[----:B------:R-:W-:Y:S01]  /*43c0*/  UIMAD UR5, UR5, -0x13, UR9 ;  /* 0xffffffed050578a4 */ /* 0x000fe2000f8e0209 */
[----:B------:R-:W-:Y:S02]  /*43d0*/  LOP3.LUT R24, R24, 0x1, RZ, 0xc0, !PT ;  /* 0x0000000118187812 */ /* 0x000fe400078ec0ff */
[----:B------:R-:W-:Y:S02]  /*43e0*/  SHF.R.U32.HI R25, RZ, 0x2, R226 ;  /* 0x00000002ff197819 */ /* 0x000fe400000116e2 */
[----:B------:R-:W-:Y:S01]  /*43f0*/  SHF.R.U32.HI R28, RZ, 0x1, R26 ;  /* 0x00000001ff1c7819 */ /* 0x000fe2000001161a */
[----:B------:R-:W-:Y:S01]  /*4400*/  IMAD.SHL.U32 R26, R24, 0x40, RZ ;  /* 0x00000040181a7824 */ /* 0x000fe200078e00ff */
[----:B------:R-:W-:-:S04]  /*4410*/  LOP3.LUT R25, R25, 0x7, RZ, 0xc0, !PT ;  /* 0x0000000719197812 */ /* 0x000fc800078ec0ff */
[--C-:B------:R-:W-:Y:S02]  /*4420*/  IADD3 R27, RZ, -R28, -R25.reuse ;  /* 0x8000001cff1b7210 */ /* 0x100fe40007ffe819 */
[----:B------:R-:W-:-:S03]  /*4430*/  LOP3.LUT R43, R26, 0x40, R25, 0xe2, !PT ;  /* 0x000000401a2b7812 */ /* 0x000fc600078ee219 */
[----:B------:R-:W-:Y:S01]  /*4440*/  IMAD R42, R24, -0x40, R27 ;  /* 0xffffffc0182a7824 */ /* 0x000fe200078e021b */
[----:B------:R-:W-:Y:S01]  /*4450*/  LOP3.LUT R24, R226, 0x3, RZ, 0xc0, !PT ;  /* 0x00000003e2187812 */ /* 0x000fe200078ec0ff */
[----:B------:R-:W-:-:S04]  /*4460*/  IMAD.U32 R27, RZ, RZ, UR14 ;  /* 0x0000000eff1b7e24 */ /* 0x000fc8000f8e00ff */
[----:B0-----:R-:W-:Y:S02]  /*4470*/  IMAD R24, R24, -0x2, R29 ;  /* 0xfffffffe18187824 */ /* 0x001fe400078e021d */
[----:B--2---:R-:W-:-:S05]  /*4480*/  IMAD R41, R227, 0x70, RZ ;  /* 0x00000070e3297824 */ /* 0x004fca00078e02ff */
[C---:B------:R-:W-:Y:S02]  /*4490*/  ISETP.GE.AND P0, PT, R41.reuse, R29, PT ;  /* 0x0000001d2900720c */ /* 0x040fe40003f06270 */
[----:B------:R-:W-:Y:S01]  /*44a0*/  LOP3.LUT R32, R41, 0x6, R32, 0xf8, !PT ;  /* 0x0000000629207812 */ /* 0x000fe200078ef820 */
[C---:B---3--:R-:W-:Y:S02]  /*44b0*/  IMAD.SHL.U32 R25, R225.reuse, 0x100, RZ ;  /* 0x00000100e1197824 */ /* 0x048fe400078e00ff */
[----:B------:R-:W-:Y:S01]  /*44c0*/  IMAD.WIDE R38, R225, 0x100, RZ ;  /* 0x00000100e1267825 */ /* 0x000fe200078e02ff */
[----:B------:R-:W-:Y:S02]  /*44d0*/  SHF.R.S32.HI R33, RZ, 0x1f, R32 ;  /* 0x0000001fff217819 */ /* 0x000fe40000011420 */
[C---:B------:R-:W-:Y:S01]  /*44e0*/  ISETP.GE.OR P0, PT, R25.reuse, UR16, P0 ;  /* 0x0000001019007c0c */ /* 0x040fe20008706670 */
[----:B------:R-:W-:Y:S01]  /*44f0*/  IMAD.IADD R41, R24, 0x1, -R41 ;  /* 0x0000000118297824 */ /* 0x000fe200078e0a29 */
[----:B------:R-:W-:Y:S01]  /*4500*/  IADD3 R42, -R25, UR16, R42 ;  /* 0x00000010192a7c10 */ /* 0x000fe2000fffe12a */
[----:B------:R-:W-:Y:S01]  /*4510*/  IMAD.WIDE.U32 R26, R27, UR42, R32 ;  /* 0x0000002a1b1a7c25 */ /* 0x000fe2000f8e0020 */
[----:B------:R-:W-:-:S03]  /*4520*/  LOP3.LUT R43, R38, R43, R28, 0xfe, !PT ;  /* 0x0000002b262b7212 */ /* 0x000fc600078efe1c */
[----:B------:R-:W-:-:S06]  /*4530*/  VIADD R27, R27, UR6 ;  /* 0x000000061b1b7c36 */ /* 0x000fcc0008000000 */
[----:B------:R-:W-:Y:S05]  /*4540*/  @P0 BRA `(.L_x_32) ;  /* 0x0000007800cc0947 */ /* 0x000fea0003800000 */
[----:B------:R-:W0:Y:S01]  /*4550*/  LDC.64 R28, c[0x0][0x5c8] ;  /* 0x00017200ff1c7b82 */ /* 0x000e220000000a00 */
[----:B------:R-:W-:Y:S01]  /*4560*/  ULDC.64 UR12, c[0x0][0x5c0] ;  /* 0x00017000000c7ab9 */ /* 0x000fe20000000a00 */
[----:B------:R-:W-:Y:S01]  /*4570*/  BSSY B0, `(.L_x_32) ;  /* 0x00007b0000007945 */ /* 0x000fe20003800000 */
[-C--:B0-----:R-:W-:Y:S01]  /*4580*/  IMAD R24, R39, R28.reuse, RZ ;  /* 0x0000001c27187224 */ /* 0x081fe200078e02ff */
[----:B------:R-:W-:Y:S01]  /*4590*/  SHF.L.U64.HI R34, R28, 0x3, R29 ;  /* 0x000000031c227819 */ /* 0x000fe2000001021d */
[----:B------:R-:W-:-:S04]  /*45a0*/  IMAD.WIDE.U32 R26, R43, R28, R26 ;  /* 0x0000001c2b1a7225 */ /* 0x000fc800078e001a */
[----:B------:R-:W-:Y:S01]  /*45b0*/  IMAD R25, R43, R29, R24 ;  /* 0x0000001d2b197224 */ /* 0x000fe200078e0218 */
[----:B------:R-:W-:Y:S01]  /*45c0*/  IADD3 R24, P3, R26, UR12, RZ ;  /* 0x0000000c1a187c10 */ /* 0x000fe2000ff7e0ff */
[C---:B------:R-:W-:Y:S01]  /*45d0*/  IMAD.SHL.U32 R35, R28.reuse, 0x8, RZ ;  /* 0x000000081c237824 */ /* 0x040fe200078e00ff */
[----:B------:R-:W-:Y:S01]  /*45e0*/  LEA R30, P2, R28, R26, 0x7 ;  /* 0x0000001a1c1e7211 */ /* 0x000fe200078438ff */
[----:B------:R-:W-:-:S03]  /*45f0*/  IMAD.IADD R27, R27, 0x1, R25 ;  /* 0x000000011b1b7824 */ /* 0x000fc600078e0219 */
[----:B------:R-:W-:Y:S02]  /*4600*/  IADD3 R26, P1, P0, R26, UR12, R35 ;  /* 0x0000000c1a1a7c10 */ /* 0x000fe4000f83e023 */
[----:B------:R-:W-:Y:S02]  /*4610*/  IADD3.X R25, R27, UR13, RZ, P3, !PT ;  /* 0x0000000d1b197c10 */ /* 0x000fe40009ffe4ff */
[----:B------:R-:W-:Y:S02]  /*4620*/  FSETP.NEU.AND P3, PT, RZ, UR40, PT ;  /* 0x00000028ff007c0b */ /* 0x000fe4000bf6d000 */
[----:B------:R-:W-:Y:S02]  /*4630*/  LEA.HI.X R31, R28, R27, R29, 0x7, P2 ;  /* 0x0000001b1c1f7211 */ /* 0x000fe400010f3c1d */
[C---:B------:R-:W-:Y:S02]  /*4640*/  IADD3 R28, P2, R30.reuse, UR12, RZ ;  /* 0x0000000c1e1c7c10 */ /* 0x040fe4000ff5e0ff */
[----:B------:R-:W-:-:S02]  /*4650*/  IADD3 R30, P5, P6, R30, UR12, R35 ;  /* 0x0000000c1e1e7c10 */ /* 0x000fc4000febe023 */
[----:B------:R-:W-:Y:S02]  /*4660*/  IADD3.X R29, R31, UR13, RZ, P2, !PT ;  /* 0x0000000d1f1d7c10 */ /* 0x000fe400097fe4ff */
[--C-:B------:R-:W-:Y:S02]  /*4670*/  IADD3.X R27, R27, UR13, R34.reuse, P1, P0 ;  /* 0x0000000d1b1b7c10 */ /* 0x100fe40008fe0422 */
[----:B------:R-:W-:Y:S01]  /*4680*/  IADD3.X R31, R31, UR13, R34, P5, P6 ;  /* 0x0000000d1f1f7c10 */ /* 0x000fe2000afec422 */
[----:B------:R-:W-:Y:S06]  /*4690*/  @!P3 BRA `(.L_x_33) ;  /* 0x0000005c0064b947 */ /* 0x000fec0003800000 */
[----:B------:R-:W-:Y:S01]  /*46a0*/  ULDC.64 UR12, c[0x0][0x5b8] ;  /* 0x00016e00000c7ab9 */ /* 0x000fe20000000a00 */
[----:B------:R-:W-:Y:S01]  /*46b0*/  ISETP.GE.AND P3, PT, R42, 0x1, PT ;  /* 0x000000012a00780c */ /* 0x000fe20003f66270 */
[----:B------:R-:W-:Y:S02]  /*46c0*/  UIMAD UR6, UR10, UR12, URZ ;  /* 0x0000000c0a0672a4 */ /* 0x000fe4000f8e023f */
[----:B------:R-:W-:Y:S01]  /*46d0*/  IMAD.U32 R35, RZ, RZ, UR12 ;  /* 0x0000000cff237e24 */ /* 0x000fe2000f8e00ff */
[----:B------:R-:W-:Y:S01]  /*46e0*/  ULDC.64 UR14, c[0x0][0x5a8] ;  /* 0x00016a00000e7ab9 */ /* 0x000fe20000000a00 */
[----:B------:R-:W-:Y:S01]  /*46f0*/  ISETP.LT.OR P1, PT, R41, 0x1, !P3 ;  /* 0x000000012900780c */ /* 0x000fe20005f21670 */
[----:B------:R-:W-:Y:S02]  /*4700*/  UIMAD UR6, UR42, UR13, UR6 ;  /* 0x0000000d2a0672a4 */ /* 0x000fe4000f8e0206 */
[----:B------:R-:W-:Y:S01]  /*4710*/  IMAD.WIDE.U32 R32, R35, UR42, R32 ;  /* 0x0000002a23207c25 */ /* 0x000fe2000f8e0020 */
[----:B------:R-:W-:Y:S01]  /*4720*/  BSSY B1, `(.L_x_34) ;  /* 0x000000c000017945 */ /* 0x000fe20003800000 */
[----:B------:R-:W-:-:S02]  /*4730*/  ULDC.64 UR12, c[0x0][0x5b0] ;  /* 0x00016c00000c7ab9 */ /* 0x000fc40000000a00 */
[----:B------:R-:W-:Y:S02]  /*4740*/  IMAD.MOV.U32 R36, RZ, RZ, R32 ;  /* 0x000000ffff247224 */ /* 0x000fe400078e0020 */
[----:B------:R-:W-:Y:S02]  /*4750*/  VIADD R37, R33, UR6 ;  /* 0x0000000621257c36 */ /* 0x000fe40008000000 */
[----:B------:R-:W-:Y:S02]  /*4760*/  IMAD R34, R39, UR12, RZ ;  /* 0x0000000c27227c24 */ /* 0x000fe4000f8e02ff */
[----:B------:R-:W-:-:S04]  /*4770*/  IMAD.WIDE.U32 R32, R43, UR12, R36 ;  /* 0x0000000c2b207c25 */ /* 0x000fc8000f8e0024 */
[--C-:B------:R-:W-:Y:S01]  /*4780*/  IMAD R35, R43, UR13, R34.reuse ;  /* 0x0000000d2b237c24 */ /* 0x100fe2000f8e0222 */
[----:B------:R-:W-:Y:S02]  /*4790*/  IADD3 R32, P0, R32, UR14, RZ ;  /* 0x0000000e20207c10 */ /* 0x000fe4000ff1e0ff */
[----:B------:R-:W-:Y:S02]  /*47a0*/  PRMT R34, RZ, 0x7610, R34 ;  /* 0x00007610ff227816 */ /* 0x000fe40000000022 */
[----:B------:R-:W-:Y:S01]  /*47b0*/  IADD3.X R33, R33, UR15, R35, P0, !PT ;  /* 0x0000000f21217c10 */ /* 0x000fe200087fe423 */
[----:B------:R-:W-:Y:S08]  /*47c0*/  @P1 BRA `(.L_x_35) ;  /* 0x0000000000041947 */ /* 0x000ff00003800000 */
[----:B------:R0:W5:Y:S02]  /*47d0*/  LDG.E.U8 R34, desc[UR46][R32.64] ;  /* 0x0000002e20227981 */ /* 0x000164000c1e1100 */
.L_x_35:
[----:B------:R-:W-:Y:S05]  /*47e0*/  BSYNC B1 ;  /* 0x0000000000017941 */ /* 0x000fea0003800000 */
.L_x_34:
[----:B-----5:R-:W-:Y:S01]  /*47f0*/  LOP3.LUT R34, R34, 0xff, RZ, 0xc0, !PT ;  /* 0x000000ff22227812 */ /* 0x020fe200078ec0ff */
[----:B------:R-:W-:Y:S01]  /*4800*/  BSSY B1, `(.L_x_36) ;  /* 0x000000b000017945 */ /* 0x000fe20003800000 */
[----:B------:R-:W-:Y:S02]  /*4810*/  ISETP.LT.OR P0, PT, R41, 0x2, !P3 ;  /* 0x000000022900780c */ /* 0x000fe40005f01670 */
[----:B------:R-:W-:-:S05]  /*4820*/  F2FP.F16.E4M3.UNPACK_B R34, R34 ;  /* 0x00000022ff22723e */ /* 0x000fca00020006ff */
[----:B------:R-:W-:-:S05]  /*4830*/  HADD2.F32 R34, -RZ, R34.H0_H0 ;  /* 0x20000022ff227230 */ /* 0x000fca0000004100 */
[----:B------:R-:W-:-:S04]  /*4840*/  FMUL R35, R34, UR40 ;  /* 0x0000002822237c20 */ /* 0x000fc80008400000 */
[----:B------:R-:W-:Y:S01]  /*4850*/  FFMA R35, R0, UR41, R35 ;  /* 0x0000002900237c23 */ /* 0x000fe20008000023 */
[----:B------:R-:W-:-:S04]  /*4860*/  PRMT R0, RZ, 0x7610, R0 ;  /* 0x00007610ff007816 */ /* 0x000fc80000000000 */
[----:B------:R-:W-:-:S05]  /*4870*/  F2FP.SATFINITE.E4M3.F32.PACK_AB_MERGE_C R35, RZ, R35, RZ ;  /* 0x00000023ff23723e */ /* 0x000fca00048070ff */
[----:B------:R1:W-:Y:S01]  /*4880*/  @!P1 STG.E.U8 desc[UR46][R24.64], R35 ;  /* 0x0000002318009986 */ /* 0x0003e2000c10112e */
[----:B------:R-:W-:Y:S05]  /*4890*/  @P0 BRA `(.L_x_37) ;  /* 0x0000000000040947 */ /* 0x000fea0003800000 */
[----:B------:R2:W5:Y:S02]  /*48a0*/  LDG.E.U8 R0, desc[UR46][R32.64+0x1] ;  /* 0x0000012e20007981 */ /* 0x000564000c1e1100 */
.L_x_37:
[----:B------:R-:W-:Y:S05]  /*48b0*/  BSYNC B1 ;  /* 0x0000000000017941 */ /* 0x000fea0003800000 */
.L_x_36:
[----:B-----5:R-:W-:Y:S01]  /*48c0*/  LOP3.LUT R0, R0, 0xff, RZ, 0xc0, !PT ;  /* 0x000000ff00007812 */ /* 0x020fe200078ec0ff */
[----:B------:R-:W-:Y:S01]  /*48d0*/  BSSY B1, `(.L_x_38) ;  /* 0x0000013000017945 */ /* 0x000fe20003800000 */
[----:B------:R-:W-:Y:S02]  /*48e0*/  IADD3 R47, P1, R43, 0x8, RZ ;  /* 0x000000082b2f7810 */ /* 0x000fe40007f3e0ff */
[----:B------:R-:W-:Y:S02]  /*48f0*/  F2FP.F16.E4M3.UNPACK_B R0, R0 ;  /* 0x00000000ff00723e */ /* 0x000fe400020006ff */
[----:B------:R-:W-:Y:S01]  /*4900*/  ISETP.GE.AND P2, PT, R42, 0x9, PT ;  /* 0x000000092a00780c */ /* 0x000fe20003f46270 */
[----:B------:R-:W-:Y:S02]  /*4910*/  IMAD.X R34, RZ, RZ, R39, P1 ;  /* 0x000000ffff227224 */ /* 0x000fe400008e0627 */
[----:B------:R-:W-:Y:S01]  /*4920*/  HADD2.F32 R0, -RZ, R0.H0_H0 ;  /* 0x20000000ff007230 */ /* 0x000fe20000004100 */
[----:B------:R-:W-:-:S04]  /*4930*/  ISETP.LT.OR P5, PT, R41, 0x1, !P2 ;  /* 0x000000012900780c */ /* 0x000fc800057a1670 */
[----:B------:R-:W-:Y:S01]  /*4940*/  FMUL R45, R0, UR40 ;  /* 0x00000028002d7c20 */ /* 0x000fe20008400000 */
[----:B------:R-:W-:Y:S02]  /*4950*/  IMAD R0, R34, UR12, RZ ;  /* 0x0000000c22007c24 */ /* 0x000fe4000f8e02ff */
[----:B-1----:R-:W-:-:S04]  /*4960*/  IMAD.WIDE.U32 R34, R47, UR12, R36 ;  /* 0x0000000c2f227c25 */ /* 0x002fc8000f8e0024 */
[----:B------:R-:W-:Y:S01]  /*4970*/  FFMA R45, R2, UR41, R45 ;  /* 0x00000029022d7c23 */ /* 0x000fe2000800002d */
[----:B------:R-:W-:Y:S01]  /*4980*/  IMAD R47, R47, UR13, R0 ;  /* 0x0000000d2f2f7c24 */ /* 0x000fe2000f8e0200 */
[----:B------:R-:W-:-:S03]  /*4990*/  IADD3 R34, P1, R34, UR14, RZ ;  /* 0x0000000e22227c10 */ /* 0x000fc6000ff3e0ff */
[----:B------:R-:W-:Y:S02]  /*49a0*/  F2FP.SATFINITE.E4M3.F32.PACK_AB_MERGE_C R45, RZ, R45, RZ ;  /* 0x0000002dff2d723e */ /* 0x000fe400048070ff */
[----:B------:R-:W-:Y:S02]  /*49b0*/  IADD3.X R35, R35, UR15, R47, P1, !PT ;  /* 0x0000000f23237c10 */ /* 0x000fe40008ffe42f */
[----:B------:R-:W-:Y:S01]  /*49c0*/  PRMT R0, RZ, 0x7610, R0 ;  /* 0x00007610ff007816 */ /* 0x000fe20000000000 */
[----:B------:R1:W-:Y:S01]  /*49d0*/  @!P0 STG.E.U8 desc[UR46][R24.64+0x1], R45 ;  /* 0x0000012d18008986 */ /* 0x0003e2000c10112e */
[----:B------:R-:W-:Y:S05]  /*49e0*/  @P5 BRA `(.L_x_39) ;  /* 0x0000000000045947 */ /* 0x000fea0003800000 */
[----:B------:R3:W5:Y:S02]  /*49f0*/  LDG.E.U8 R0, desc[UR46][R34.64] ;  /* 0x0000002e22007981 */ /* 0x000764000c1e1100 */
.L_x_39:
[----:B------:R-:W-:Y:S05]  /*4a00*/  BSYNC B1 ;  /* 0x0000000000017941 */ /* 0x000fea0003800000 */
.L_x_38:
[----:B-----5:R-:W-:Y:S01]  /*4a10*/  LOP3.LUT R0, R0, 0xff, RZ, 0xc0, !PT ;  /* 0x000000ff00007812 */ /* 0x020fe200078ec0ff */
[----:B------:R-:W-:Y:S01]  /*4a20*/  BSSY B1, `(.L_x_40) ;  /* 0x000000b000017945 */ /* 0x000fe20003800000 */
[----:B------:R-:W-:Y:S02]  /*4a30*/  ISETP.LT.OR P0, PT, R41, 0x2, !P2 ;  /* 0x000000022900780c */ /* 0x000fe40005701670 */
[----:B------:R-:W-:-:S05]  /*4a40*/  F2FP.F16.E4M3.UNPACK_B R0, R0 ;  /* 0x00000000ff00723e */ /* 0x000fca00020006ff */
[----:B------:R-:W-:-:S05]  /*4a50*/  HADD2.F32 R0, -RZ, R0.H0_H0 ;  /* 0x20000000ff007230 */ /* 0x000fca0000004100 */
[----:B------:R-:W-:-:S04]  /*4a60*/  FMUL R0, R0, UR40 ;  /* 0x0000002800007c20 */ /* 0x000fc80008400000 */
[----:B------:R-:W-:-:S05]  /*4a70*/  FFMA R0, R3, UR41, R0 ;  /* 0x0000002903007c23 */ /* 0x000fca0008000000 */
[----:B------:R-:W-:Y:S02]  /*4a80*/  F2FP.SATFINITE.E4M3.F32.PACK_AB_MERGE_C R3, RZ, R0, RZ ;  /* 0x00000000ff03723e */ /* 0x000fe400048070ff */
[----:B------:R-:W-:-:S03]  /*4a90*/  PRMT R0, RZ, 0x7610, R0 ;  /* 0x00007610ff007816 */ /* 0x000fc60000000000 */
[----:B------:R4:W-:Y:S01]  /*4aa0*/  @!P5 STG.E.U8 desc[UR46][R26.64], R3 ;  /* 0x000000031a00d986 */ /* 0x0009e2000c10112e */
[----:B------:R-:W-:Y:S05]  /*4ab0*/  @P0 BRA `(.L_x_41) ;  /* 0x0000000000040947 */ /* 0x000fea0003800000 */
[----:B------:R0:W5:Y:S02]  /*4ac0*/  LDG.E.U8 R0, desc[UR46][R34.64+0x1] ;  /* 0x0000012e22007981 */ /* 0x000164000c1e1100 */
.L_x_41:
[----:B------:R-:W-:Y:S05]  /*4ad0*/  BSYNC B1 ;  /* 0x0000000000017941 */ /* 0x000fea0003800000 */
.L_x_40:
[----:B-----5:R-:W-:Y:S01]  /*4ae0*/  LOP3.LUT R0, R0, 0xff, RZ, 0xc0, !PT ;  /* 0x000000ff00007812 */ /* 0x020fe200078ec0ff */
[----:B------:R-:W-:Y:S01]  /*4af0*/  BSSY B1, `(.L_x_42) ;  /* 0x000000b000017945 */ /* 0x000fe20003800000 */
[----:B------:R-:W-:Y:S02]  /*4b00*/  ISETP.LT.OR P1, PT, R41, 0x9, !P3 ;  /* 0x000000092900780c */ /* 0x000fe40005f21670 */
[----:B------:R-:W-:-:S05]  /*4b10*/  F2FP.F16.E4M3.UNPACK_B R0, R0 ;  /* 0x00000000ff00723e */ /* 0x000fca00020006ff */
[----:B------:R-:W-:-:S05]  /*4b20*/  HADD2.F32 R0, -RZ, R0.H0_H0 ;  /* 0x20000000ff007230 */ /* 0x000fca0000004100 */
[----:B----4-:R-:W-:Y:S01]  /*4b30*/  FMUL R3, R0, UR40 ;  /* 0x0000002800037c20 */ /* 0x010fe20008400000 */
[----:B------:R-:W-:-:S03]  /*4b40*/  PRMT R0, RZ, 0x7610, R0 ;  /* 0x00007610ff007816 */ /* 0x000fc60000000000 */
[----:B------:R-:W-:-:S05]  /*4b50*/  FFMA R3, R4, UR41, R3 ;  /* 0x0000002904037c23 */ /* 0x000fca0008000003 */
[----:B------:R-:W-:-:S05]  /*4b60*/  F2FP.SATFINITE.E4M3.F32.PACK_AB_MERGE_C R3, RZ, R3, RZ ;  /* 0x00000003ff03723e */ /* 0x000fca00048070ff */
[----:B------:R4:W-:Y:S01]  /*4b70*/  @!P0 STG.E.U8 desc[UR46][R26.64+0x1], R3 ;  /* 0x000001031a008986 */ /* 0x0009e2000c10112e */
[----:B------:R-:W-:Y:S05]  /*4b80*/  @P1 BRA `(.L_x_43) ;  /* 0x0000000000041947 */ /* 0x000fea0003800000 */
[----:B------:R0:W5:Y:S02]  /*4b90*/  LDG.E.U8 R0, desc[UR46][R32.64+0x8] ;  /* 0x0000082e20007981 */ /* 0x000164000c1e1100 */
.L_x_43:
[----:B------:R-:W-:Y:S05]  /*4ba0*/  BSYNC B1 ;  /* 0x0000000000017941 */ /* 0x000fea0003800000 */
.L_x_42:
[----:B-----5:R-:W-:Y:S01]  /*4bb0*/  LOP3.LUT R0, R0, 0xff, RZ, 0xc0, !PT ;  /* 0x000000ff00007812 */ /* 0x020fe200078ec0ff */
[----:B------:R-:W-:Y:S01]  /*4bc0*/  BSSY B1, `(.L_x_44) ;  /* 0x000000b000017945 */ /* 0x000fe20003800000 */
[----:B------:R-:W-:Y:S02]  /*4bd0*/  ISETP.LT.OR P0, PT, R41, 0xa, !P3 ;  /* 0x0000000a2900780c */ /* 0x000fe40005f01670 */
[----:B------:R-:W-:-:S05]  /*4be0*/  F2FP.F16.E4M3.UNPACK_B R0, R0 ;  /* 0x00000000ff00723e */ /* 0x000fca00020006ff */
[----:B------:R-:W-:-:S05]  /*4bf0*/  HADD2.F32 R0, -RZ, R0.H0_H0 ;  /* 0x20000000ff007230 */ /* 0x000fca0000004100 */
[----:B------:R-:W-:-:S04]  /*4c00*/  FMUL R0, R0, UR40 ;  /* 0x0000002800007c20 */ /* 0x000fc80008400000 */
[----:B------:R-:W-:-:S05]  /*4c10*/  FFMA R0, R5, UR41, R0 ;  /* 0x0000002905007c23 */ /* 0x000fca0008000000 */
[----:B----4-:R-:W-:Y:S02]  /*4c20*/  F2FP.SATFINITE.E4M3.F32.PACK_AB_MERGE_C R3, RZ, R0, RZ ;  /* 0x00000000ff03723e */ /* 0x010fe400048070ff */
[----:B------:R-:W-:-:S03]  /*4c30*/  PRMT R0, RZ, 0x7610, R0 ;  /* 0x00007610ff007816 */ /* 0x000fc60000000000 */
[----:B------:R4:W-:Y:S01]  /*4c40*/  @!P1 STG.E.U8 desc[UR46][R24.64+0x8], R3 ;  /* 0x0000080318009986 */ /* 0x0009e2000c10112e */
[----:B------:R-:W-:Y:S05]  /*4c50*/  @P0 BRA `(.L_x_45) ;  /* 0x0000000000040947 */ /* 0x000fea0003800000 */
[----:B------:R0:W5:Y:S02]  /*4c60*/  LDG.E.U8 R0, desc[UR46][R32.64+0x9] ;  /* 0x0000092e20007981 */ /* 0x000164000c1e1100 */
.L_x_45:
[----:B------:R-:W-:Y:S05]  /*4c70*/  BSYNC B1 ;  /* 0x0000000000017941 */ /* 0x000fea0003800000 */
.L_x_44:
        /* <DEDUP_REMOVED lines=12> */
.L_x_47:
[----:B------:R-:W-:Y:S05]  /*4d40*/  BSYNC B1 ;  /* 0x0000000000017941 */ /* 0x000fea0003800000 */
.L_x_46:
        /* <DEDUP_REMOVED lines=12> */
.L_x_49:
[----:B------:R-:W-:Y:S05]  /*4e10*/  BSYNC B1 ;  /* 0x0000000000017941 */ /* 0x000fea0003800000 */
.L_x_48:
        /* <DEDUP_REMOVED lines=10> */
[----:B----4-:R-:W-:-:S04]  /*4ec0*/  IMAD.WIDE.U32 R2, R7, UR12, R36 ;  /* 0x0000000c07027c25 */ /* 0x010fc8000f8e0024 */
        /* <DEDUP_REMOVED lines=9> */
.L_x_51:
[----:B------:R-:W-:Y:S05]  /*4f60*/  BSYNC B1 ;  /* 0x0000000000017941 */ /* 0x000fea0003800000 */
.L_x_50:
        /* <DEDUP_REMOVED lines=12> */
.L_x_53:
[----:B------:R-:W-:Y:S05]  /*5030*/  BSYNC B1 ;  /* 0x0000000000017941 */ /* 0x000fea0003800000 */
.L_x_52:
[----:B-----5:R-:W-:Y:S01]  /*5040*/  LOP3.LUT R0, R0, 0xff, RZ, 0xc0, !PT ;  /* 0x000000ff00007812 */ /* 0x020fe200078ec0ff */
[----:B------:R-:W-:Y:S01]  /*5050*/  BSSY B1, `(.L_x_54) ;  /* 0x0000013000017945 */ /* 0x000fe20003800000 */
[----:B------:R-:W-:Y:S02]  /*5060*/  IADD3 R43, P0, R43, 0x88, RZ ;  /* 0x000000882b2b7810 */ /* 0x000fe40007f1e0ff */
[----:B------:R-:W-:-:S03]  /*5070*/  F2FP.F16.E4M3.UNPACK_B R0, R0 ;  /* 0x00000000ff00723e */ /* 0x000fc600020006ff */
[----:B------:R-:W-:Y:S01]  /*5080*/  IMAD.X R38, RZ, RZ, R39, P0 ;  /* 0x000000ffff267224 */ /* 0x000fe200000e0627 */
[----:B------:R-:W-:Y:S01]  /*5090*/  ISETP.GE.AND P0, PT, R42, 0x89, PT ;  /* 0x000000892a00780c */ /* 0x000fe20003f06270 */
[----:B------:R-:W-:Y:S02]  /*50a0*/  HADD2.F32 R0, -RZ, R0.H0_H0 ;  /* 0x20000000ff007230 */ /* 0x000fe40000004100 */
[----:B------:R-:W-:Y:S02]  /*50b0*/  IMAD R38, R38, UR12, RZ ;  /* 0x0000000c26267c24 */ /* 0x000fe4000f8e02ff */
[----:B------:R-:W-:-:S04]  /*50c0*/  IMAD.WIDE.U32 R36, R43, UR12, R36 ;  /* 0x0000000c2b247c25 */ /* 0x000fc8000f8e0024 */
[----:B----4-:R-:W-:Y:S01]  /*50d0*/  FMUL R5, R0, UR40 ;  /* 0x0000002800057c20 */ /* 0x010fe20008400000 */
[----:B------:R-:W-:Y:S01]  /*50e0*/  PRMT R0, RZ, 0x7610, R0 ;  /* 0x00007610ff007816 */ /* 0x000fe20000000000 */
[----:B------:R-:W-:Y:S02]  /*50f0*/  IMAD R43, R43, UR13, R38 ;  /* 0x0000000d2b2b7c24 */ /* 0x000fe4000f8e0226 */
[----:B------:R-:W-:Y:S01]  /*5100*/  FFMA R5, R10, UR41, R5 ;  /* 0x000000290a057c23 */ /* 0x000fe20008000005 */
[----:B------:R-:W-:-:S04]  /*5110*/  IADD3 R4, P6, R36, UR14, RZ ;  /* 0x0000000e24047c10 */ /* 0x000fc8000ffde0ff */
[----:B------:R-:W-:Y:S02]  /*5120*/  F2FP.SATFINITE.E4M3.F32.PACK_AB_MERGE_C R7, RZ, R5, RZ ;  /* 0x00000005ff07723e */ /* 0x000fe400048070ff */
[----:B------:R-:W-:-:S03]  /*5130*/  IADD3.X R5, R37, UR15, R43, P6, !PT ;  /* 0x0000000f25057c10 */ /* 0x000fc6000b7fe42b */
[----:B------:R4:W-:Y:S01]  /*5140*/  @!P5 STG.E.U8 desc[UR46][R28.64+0x1], R7 ;  /* 0x000001071c00d986 */ /* 0x0009e2000c10112e */
[----:B------:R-:W-:-:S13]  /*5150*/  ISETP.LT.OR P5, PT, R41, 0x1, !P0 ;  /* 0x000000012900780c */ /* 0x000fda00047a1670 */
[----:B----4-:R-:W-:Y:S05]  /*5160*/  @P5 BRA `(.L_x_55) ;  /* 0x0000000000045947 */ /* 0x010fea0003800000 */
[----:B------:R4:W5:Y:S02]  /*5170*/  LDG.E.U8 R0, desc[UR46][R4.64] ;  /* 0x0000002e04007981 */ /* 0x000964000c1e1100 */
.L_x_55:
[----:B------:R-:W-:Y:S05]  /*5180*/  BSYNC B1 ;  /* 0x0000000000017941 */ /* 0x000fea0003800000 */
.L_x_54:
        /* <DEDUP_REMOVED lines=12> */
.L_x_57:
[----:B------:R-:W-:Y:S05]  /*5250*/  BSYNC B1 ;  /* 0x0000000000017941 */ /* 0x000fea0003800000 */
.L_x_56:
[----:B-----5:R-:W-:Y:S01]  /*5260*/  LOP3.LUT R0, R0, 0xff, RZ, 0xc0, !PT ;  /* 0x000000ff00007812 */ /* 0x020fe200078ec0ff */
[----:B------:R-:W-:Y:S01]  /*5270*/  BSSY B1, `(.L_x_58) ;  /* 0x000000b000017945 */ /* 0x000fe20003800000 */
[----:B------:R-:W-:Y:S02]  /*5280*/  ISETP.LT.OR P5, PT, R41, 0x9, !P1 ;  /* 0x000000092900780c */ /* 0x000fe40004fa1670 */
[----:B------:R-:W-:-:S05]  /*5290*/  F2FP.F16.E4M3.UNPACK_B R0, R0 ;  /* 0x00000000ff00723e */ /* 0x000fca00020006ff */
[----:B------:R-:W-:-:S05]  /*52a0*/  HADD2.F32 R0, -RZ, R0.H0_H0 ;  /* 0x20000000ff007230 */ /* 0x000fca0000004100 */
[----:B0-----:R-:W-:Y:S01]  /*52b0*/  FMUL R7, R0, UR40 ;  /* 0x0000002800077c20 */ /* 0x001fe20008400000 */
[----:B------:R-:W-:-:S03]  /*52c0*/  PRMT R0, RZ, 0x7610, R0 ;  /* 0x00007610ff007816 */ /* 0x000fc60000000000 */
[----:B------:R-:W-:-:S05]  /*52d0*/  FFMA R7, R12, UR41, R7 ;  /* 0x000000290c077c23 */ /* 0x000fca0008000007 */
[----:B------:R-:W-:-:S05]  /*52e0*/  F2FP.SATFINITE.E4M3.F32.PACK_AB_MERGE_C R7, RZ, R7, RZ ;  /* 0x00000007ff07723e */ /* 0x000fca00048070ff */
[----:B------:R0:W-:Y:S01]  /*52f0*/  @!P6 STG.E.U8 desc[UR46][R30.64+0x1], R7 ;  /* 0x000001071e00e986 */ /* 0x0001e2000c10112e */
[----:B------:R-:W-:Y:S05]  /*5300*/  @P5 BRA `(.L_x_59) ;  /* 0x0000000000045947 */ /* 0x000fea0003800000 */
[----:B------:R0:W5:Y:S02]  /*5310*/  LDG.E.U8 R0, desc[UR46][R2.64+0x8] ;  /* 0x0000082e02007981 */ /* 0x000164000c1e1100 */
.L_x_59:
[----:B------:R-:W-:Y:S05]  /*5320*/  BSYNC B1 ;  /* 0x0000000000017941 */ /* 0x000fea0003800000 */
.L_x_58:
[----:B-----5:R-:W-:Y:S01]  /*5330*/  LOP3.LUT R0, R0, 0xff, RZ, 0xc0, !PT ;  /* 0x000000ff00007812 */ /* 0x020fe200078ec0ff */
[----:B------:R-:W-:Y:S01]  /*5340*/  BSSY B1, `(.L_x_60) ;  /* 0x000000b000017945 */ /* 0x000fe20003800000 */
[----:B------:R-:W-:Y:S02]  /*5350*/  ISETP.LT.OR P6, PT, R41, 0xa, !P1 ;  /* 0x0000000a2900780c */ /* 0x000fe40004fc1670 */
[----:B------:R-:W-:-:S05]  /*5360*/  F2FP.F16.E4M3.UNPACK_B R0, R0 ;  /* 0x00000000ff00723e */ /* 0x000fca00020006ff */
[----:B------:R-:W-:-:S05]  /*5370*/  HADD2.F32 R0, -RZ, R0.H0_H0 ;  /* 0x20000000ff007230 */ /* 0x000fca0000004100 */
[----:B------:R-:W-:-:S04]  /*5380*/  FMUL R0, R0, UR40 ;  /* 0x0000002800007c20 */ /* 0x000fc80008400000 */
[----:B------:R-:W-:-:S05]  /*5390*/  FFMA R0, R13, UR41, R0 ;  /* 0x000000290d007c23 */ /* 0x000fca0008000000 */
[----:B0-----:R-:W-:Y:S02]  /*53a0*/  F2FP.SATFINITE.E4M3.F32.PACK_AB_MERGE_C R7, RZ, R0, RZ ;  /* 0x00000000ff07723e */ /* 0x001fe400048070ff */
[----:B------:R-:W-:-:S03]  /*53b0*/  PRMT R0, RZ, 0x7610, R0 ;  /* 0x00007610ff007816 */ /* 0x000fc60000000000 */
[----:B------:R0:W-:Y:S01]  /*53c0*/  @!P5 STG.E.U8 desc[UR46][R28.64+0x8], R7 ;  /* 0x000008071c00d986 */ /* 0x0001e2000c10112e */
[----:B------:R-:W-:Y:S05]  /*53d0*/  @P6 BRA `(.L_x_61) ;  /* 0x0000000000046947 */ /* 0x000fea0003800000 */
[----:B------:R0:W5:Y:S02]  /*53e0*/  LDG.E.U8 R0, desc[UR46][R2.64+0x9] ;  /* 0x0000092e02007981 */ /* 0x000164000c1e1100 */
.L_x_61:
[----:B------:R-:W-:Y:S05]  /*53f0*/  BSYNC B1 ;  /* 0x0000000000017941 */ /* 0x000fea0003800000 */
.L_x_60:
        /* <DEDUP_REMOVED lines=12> */
.L_x_63:
[----:B------:R-:W-:Y:S05]  /*54c0*/  BSYNC B1 ;  /* 0x0000000000017941 */ /* 0x000fea0003800000 */
.L_x_62:
        /* <DEDUP_REMOVED lines=12> */
.L_x_65:
[----:B------:R-:W-:Y:S05]  /*5590*/  BSYNC B1 ;  /* 0x0000000000017941 */ /* 0x000fea0003800000 */
.L_x_64:
        /* <DEDUP_REMOVED lines=12> */
.L_x_67:
[----:B------:R-:W-:Y:S05]  /*5660*/  BSYNC B1 ;  /* 0x0000000000017941 */ /* 0x000fea0003800000 */
.L_x_66:
        /* <DEDUP_REMOVED lines=12> */
.L_x_69:
[----:B------:R-:W-:Y:S05]  /*5730*/  BSYNC B1 ;  /* 0x0000000000017941 */ /* 0x000fea0003800000 */
.L_x_68:
        /* <DEDUP_REMOVED lines=12> */
.L_x_71:
[----:B------:R-:W-:Y:S05]  /*5800*/  BSYNC B1 ;  /* 0x0000000000017941 */ /* 0x000fea0003800000 */
.L_x_70:
        /* <DEDUP_REMOVED lines=12> */
.L_x_73:
[----:B------:R-:W-:Y:S05]  /*58d0*/  BSYNC B1 ;  /* 0x0000000000017941 */ /* 0x000fea0003800000 */
.L_x_72:
        /* <DEDUP_REMOVED lines=12> */
.L_x_75:
[----:B------:R-:W-:Y:S05]  /*59a0*/  BSYNC B1 ;  /* 0x0000000000017941 */ /* 0x000fea0003800000 */
.L_x_74:
        /* <DEDUP_REMOVED lines=12> */
.L_x_77:
[----:B------:R-:W-:Y:S05]  /*5a70*/  BSYNC B1 ;  /* 0x0000000000017941 */ /* 0x000fea0003800000 */
.L_x_76:
        /* <DEDUP_REMOVED lines=12> */
.L_x_79:
[----:B------:R-:W-:Y:S05]  /*5b40*/  BSYNC B1 ;  /* 0x0000000000017941 */ /* 0x000fea0003800000 */
.L_x_78:
        /* <DEDUP_REMOVED lines=12> */
.L_x_81:
[----:B------:R-:W-:Y:S05]  /*5c10*/  BSYNC B1 ;  /* 0x0000000000017941 */ /* 0x000fea0003800000 */
.L_x_80:
        /* <DEDUP_REMOVED lines=12> */
.L_x_83:
[----:B------:R-:W-:Y:S05]  /*5ce0*/  BSYNC B1 ;  /* 0x0000000000017941 */ /* 0x000fea0003800000 */
.L_x_82:
        /* <DEDUP_REMOVED lines=12> */
.L_x_85:
[----:B------:R-:W-:Y:S05]  /*5db0*/  BSYNC B1 ;  /* 0x0000000000017941 */ /* 0x000fea0003800000 */
.L_x_84:
        /* <DEDUP_REMOVED lines=12> */
.L_x_87:
[----:B------:R-:W-:Y:S05]  /*5e80*/  BSYNC B1 ;  /* 0x0000000000017941 */ /* 0x000fea0003800000 */
.L_x_86:
        /* <DEDUP_REMOVED lines=12> */
.L_x_89:
[----:B------:R-:W-:Y:S05]  /*5f50*/  BSYNC B1 ;  /* 0x0000000000017941 */ /* 0x000fea0003800000 */
.L_x_88:
        /* <DEDUP_REMOVED lines=12> */
.L_x_91:
[----:B------:R-:W-:Y:S05]  /*6020*/  BSYNC B1 ;  /* 0x0000000000017941 */ /* 0x000fea0003800000 */
.L_x_90:
        /* <DEDUP_REMOVED lines=12> */
.L_x_93:
[----:B------:R-:W-:Y:S05]  /*60f0*/  BSYNC B1 ;  /* 0x0000000000017941 */ /* 0x000fea0003800000 */
.L_x_92:
        /* <DEDUP_REMOVED lines=12> */
.L_x_95:
[----:B------:R-:W-:Y:S05]  /*61c0*/  BSYNC B1 ;  /* 0x0000000000017941 */ /* 0x000fea0003800000 */
.L_x_94:
        /* <DEDUP_REMOVED lines=12> */
.L_x_97:
[----:B------:R-:W-:Y:S05]  /*6290*/  BSYNC B1 ;  /* 0x0000000000017941 */ /* 0x000fea0003800000 */
.L_x_96:
        /* <DEDUP_REMOVED lines=12> */
.L_x_99:
[----:B------:R-:W-:Y:S05]  /*6360*/  BSYNC B1 ;  /* 0x0000000000017941 */ /* 0x000fea0003800000 */
.L_x_98:
        /* <DEDUP_REMOVED lines=12> */
.L_x_101:
[----:B------:R-:W-:Y:S05]  /*6430*/  BSYNC B1 ;  /* 0x0000000000017941 */ /* 0x000fea0003800000 */
.L_x_100:
        /* <DEDUP_REMOVED lines=12> */
.L_x_103:
[----:B------:R-:W-:Y:S05]  /*6500*/  BSYNC B1 ;  /* 0x0000000000017941 */ /* 0x000fea0003800000 */
.L_x_102:
        /* <DEDUP_REMOVED lines=12> */
.L_x_105:
[----:B------:R-:W-:Y:S05]  /*65d0*/  BSYNC B1 ;  /* 0x0000000000017941 */ /* 0x000fea0003800000 */
.L_x_104:
        /* <DEDUP_REMOVED lines=12> */
.L_x_107:
[----:B------:R-:W-:Y:S05]  /*66a0*/  BSYNC B1 ;  /* 0x0000000000017941 */ /* 0x000fea0003800000 */
.L_x_106:
        /* <DEDUP_REMOVED lines=12> */
.L_x_109:
[----:B------:R-:W-:Y:S05]  /*6770*/  BSYNC B1 ;  /* 0x0000000000017941 */ /* 0x000fea0003800000 */
.L_x_108:
        /* <DEDUP_REMOVED lines=12> */
.L_x_111:
[----:B------:R-:W-:Y:S05]  /*6840*/  BSYNC B1 ;  /* 0x0000000000017941 */ /* 0x000fea0003800000 */
.L_x_110:
        /* <DEDUP_REMOVED lines=12> */
.L_x_113:
[----:B------:R-:W-:Y:S05]  /*6910*/  BSYNC B1 ;  /* 0x0000000000017941 */ /* 0x000fea0003800000 */
.L_x_112:
        /* <DEDUP_REMOVED lines=12> */
.L_x_115:
[----:B------:R-:W-:Y:S05]  /*69e0*/  BSYNC B1 ;  /* 0x0000000000017941 */ /* 0x000fea0003800000 */
.L_x_114:
        /* <DEDUP_REMOVED lines=12> */
.L_x_117:
[----:B------:R-:W-:Y:S05]  /*6ab0*/  BSYNC B1 ;  /* 0x0000000000017941 */ /* 0x000fea0003800000 */
.L_x_116:
        /* <DEDUP_REMOVED lines=12> */
.L_x_119:
[----:B------:R-:W-:Y:S05]  /*6b80*/  BSYNC B1 ;  /* 0x0000000000017941 */ /* 0x000fea0003800000 */
.L_x_118:
        /* <DEDUP_REMOVED lines=12> */
.L_x_121:
[----:B------:R-:W-:Y:S05]  /*6c50*/  BSYNC B1 ;  /* 0x0000000000017941 */ /* 0x000fea0003800000 */
.L_x_120:
        /* <DEDUP_REMOVED lines=12> */
.L_x_123:
[----:B------:R-:W-:Y:S05]  /*6d20*/  BSYNC B1 ;  /* 0x0000000000017941 */ /* 0x000fea0003800000 */
.L_x_122:
        /* <DEDUP_REMOVED lines=12> */
.L_x_125:
[----:B------:R-:W-:Y:S05]  /*6df0*/  BSYNC B1 ;  /* 0x0000000000017941 */ /* 0x000fea0003800000 */
.L_x_124:
        /* <DEDUP_REMOVED lines=12> */
.L_x_127:
[----:B------:R-:W-:Y:S05]  /*6ec0*/  BSYNC B1 ;  /* 0x0000000000017941 */ /* 0x000fea0003800000 */
.L_x_126:
        /* <DEDUP_REMOVED lines=12> */
.L_x_129:
[----:B------:R-:W-:Y:S05]  /*6f90*/  BSYNC B1 ;  /* 0x0000000000017941 */ /* 0x000fea0003800000 */
.L_x_128:
        /* <DEDUP_REMOVED lines=12> */
.L_x_131:
[----:B------:R-:W-:Y:S05]  /*7060*/  BSYNC B1 ;  /* 0x0000000000017941 */ /* 0x000fea0003800000 */
.L_x_130:
        /* <DEDUP_REMOVED lines=12> */
.L_x_133:
[----:B------:R-:W-:Y:S05]  /*7130*/  BSYNC B1 ;  /* 0x0000000000017941 */ /* 0x000fea0003800000 */
.L_x_132:
        /* <DEDUP_REMOVED lines=12> */
.L_x_135:
[----:B------:R-:W-:Y:S05]  /*7200*/  BSYNC B1 ;  /* 0x0000000000017941 */ /* 0x000fea0003800000 */
.L_x_134:
        /* <DEDUP_REMOVED lines=12> */
.L_x_137:
[----:B------:R-:W-:Y:S05]  /*72d0*/  BSYNC B1 ;  /* 0x0000000000017941 */ /* 0x000fea0003800000 */
.L_x_136:
        /* <DEDUP_REMOVED lines=12> */
.L_x_139:
[----:B------:R-:W-:Y:S05]  /*73a0*/  BSYNC B1 ;  /* 0x0000000000017941 */ /* 0x000fea0003800000 */
.L_x_138:
        /* <DEDUP_REMOVED lines=12> */
.L_x_141:
[----:B------:R-:W-:Y:S05]  /*7470*/  BSYNC B1 ;  /* 0x0000000000017941 */ /* 0x000fea0003800000 */
.L_x_140:
        /* <DEDUP_REMOVED lines=12> */
.L_x_143:
[----:B------:R-:W-:Y:S05]  /*7540*/  BSYNC B1 ;  /* 0x0000000000017941 */ /* 0x000fea0003800000 */
.L_x_142:
        /* <DEDUP_REMOVED lines=12> */
.L_x_145:
[----:B------:R-:W-:Y:S05]  /*7610*/  BSYNC B1 ;  /* 0x0000000000017941 */ /* 0x000fea0003800000 */
.L_x_144:
        /* <DEDUP_REMOVED lines=12> */
.L_x_147:
[----:B------:R-:W-:Y:S05]  /*76e0*/  BSYNC B1 ;  /* 0x0000000000017941 */ /* 0x000fea0003800000 */
.L_x_146:
        /* <DEDUP_REMOVED lines=12> */
.L_x_149:
[----:B------:R-:W-:Y:S05]  /*77b0*/  BSYNC B1 ;  /* 0x0000000000017941 */ /* 0x000fea0003800000 */
.L_x_148:
        /* <DEDUP_REMOVED lines=12> */
.L_x_151:
[----:B------:R-:W-:Y:S05]  /*7880*/  BSYNC B1 ;  /* 0x0000000000017941 */ /* 0x000fea0003800000 */
.L_x_150:
        /* <DEDUP_REMOVED lines=12> */
.L_x_153:
[----:B------:R-:W-:Y:S05]  /*7950*/  BSYNC B1 ;  /* 0x0000000000017941 */ /* 0x000fea0003800000 */
.L_x_152:
        /* <DEDUP_REMOVED lines=12> */
.L_x_155:
[----:B------:R-:W-:Y:S05]  /*7a20*/  BSYNC B1 ;  /* 0x0000000000017941 */ /* 0x000fea0003800000 */
.L_x_154:
        /* <DEDUP_REMOVED lines=12> */
.L_x_157:
[----:B------:R-:W-:Y:S05]  /*7af0*/  BSYNC B1 ;  /* 0x0000000000017941 */ /* 0x000fea0003800000 */
.L_x_156:
        /* <DEDUP_REMOVED lines=12> */
.L_x_159:
[----:B------:R-:W-:Y:S05]  /*7bc0*/  BSYNC B1 ;  /* 0x0000000000017941 */ /* 0x000fea0003800000 */
.L_x_158:
        /* <DEDUP_REMOVED lines=12> */
.L_x_161:
[----:B------:R-:W-:Y:S05]  /*7c90*/  BSYNC B1 ;  /* 0x0000000000017941 */ /* 0x000fea0003800000 */
.L_x_160:
        /* <DEDUP_REMOVED lines=12> */
.L_x_163:
[----:B------:R-:W-:Y:S05]  /*7d60*/  BSYNC B1 ;  /* 0x0000000000017941 */ /* 0x000fea0003800000 */
.L_x_162:
        /* <DEDUP_REMOVED lines=12> */
.L_x_165:
[----:B------:R-:W-:Y:S05]  /*7e30*/  BSYNC B1 ;  /* 0x0000000000017941 */ /* 0x000fea0003800000 */
.L_x_164:
        /* <DEDUP_REMOVED lines=12> */
.L_x_167:
[----:B------:R-:W-:Y:S05]  /*7f00*/  BSYNC B1 ;  /* 0x0000000000017941 */ /* 0x000fea0003800000 */
.L_x_166:
        /* <DEDUP_REMOVED lines=12> */
.L_x_169:
[----:B------:R-:W-:Y:S05]  /*7fd0*/  BSYNC B1 ;  /* 0x0000000000017941 */ /* 0x000fea0003800000 */
.L_x_168:
        /* <DEDUP_REMOVED lines=12> */
.L_x_171:
[----:B------:R-:W-:Y:S05]  /*80a0*/  BSYNC B1 ;  /* 0x0000000000017941 */ /* 0x000fea0003800000 */
.L_x_170:
        /* <DEDUP_REMOVED lines=12> */
.L_x_173:
[----:B------:R-:W-:Y:S05]  /*8170*/  BSYNC B1 ;  /* 0x0000000000017941 */ /* 0x000fea0003800000 */
.L_x_172:
        /* <DEDUP_REMOVED lines=12> */
.L_x_175:
[----:B------:R-:W-:Y:S05]  /*8240*/  BSYNC B1 ;  /* 0x0000000000017941 */ /* 0x000fea0003800000 */
.L_x_174:
        /* <DEDUP_REMOVED lines=12> */
.L_x_177:
[----:B------:R-:W-:Y:S05]  /*8310*/  BSYNC B1 ;  /* 0x0000000000017941 */ /* 0x000fea0003800000 */
.L_x_176:
        /* <DEDUP_REMOVED lines=12> */
.L_x_179:
[----:B------:R-:W-:Y:S05]  /*83e0*/  BSYNC B1 ;  /* 0x0000000000017941 */ /* 0x000fea0003800000 */
.L_x_178:
        /* <DEDUP_REMOVED lines=12> */
.L_x_181:
[----:B------:R-:W-:Y:S05]  /*84b0*/  BSYNC B1 ;  /* 0x0000000000017941 */ /* 0x000fea0003800000 */
.L_x_180:
        /* <DEDUP_REMOVED lines=12> */
.L_x_183:
[----:B------:R-:W-:Y:S05]  /*8580*/  BSYNC B1 ;  /* 0x0000000000017941 */ /* 0x000fea0003800000 */
.L_x_182:
        /* <DEDUP_REMOVED lines=12> */
.L_x_185:
[----:B------:R-:W-:Y:S05]  /*8650*/  BSYNC B1 ;  /* 0x0000000000017941 */ /* 0x000fea0003800000 */
.L_x_184:
        /* <DEDUP_REMOVED lines=12> */
.L_x_187:
[----:B------:R-:W-:Y:S05]  /*8720*/  BSYNC B1 ;  /* 0x0000000000017941 */ /* 0x000fea0003800000 */
.L_x_186:
        /* <DEDUP_REMOVED lines=12> */
.L_x_189:
[----:B------:R-:W-:Y:S05]  /*87f0*/  BSYNC B1 ;  /* 0x0000000000017941 */ /* 0x000fea0003800000 */
.L_x_188:
        /* <DEDUP_REMOVED lines=12> */
.L_x_191:
[----:B------:R-:W-:Y:S05]  /*88c0*/  BSYNC B1 ;  /* 0x0000000000017941 */ /* 0x000fea0003800000 */
.L_x_190:
        /* <DEDUP_REMOVED lines=12> */
.L_x_193:
[----:B------:R-:W-:Y:S05]  /*8990*/  BSYNC B1 ;  /* 0x0000000000017941 */ /* 0x000fea0003800000 */
.L_x_192:
        /* <DEDUP_REMOVED lines=12> */
.L_x_195:
[----:B------:R-:W-:Y:S05]  /*8a60*/  BSYNC B1 ;  /* 0x0000000000017941 */ /* 0x000fea0003800000 */
.L_x_194:
        /* <DEDUP_REMOVED lines=12> */
.L_x_197:
[----:B------:R-:W-:Y:S05]  /*8b30*/  BSYNC B1 ;  /* 0x0000000000017941 */ /* 0x000fea0003800000 */
.L_x_196:
        /* <DEDUP_REMOVED lines=12> */
.L_x_199:
[----:B------:R-:W-:Y:S05]  /*8c00*/  BSYNC B1 ;  /* 0x0000000000017941 */ /* 0x000fea0003800000 */
.L_x_198:
        /* <DEDUP_REMOVED lines=12> */
.L_x_201:
[----:B------:R-:W-:Y:S05]  /*8cd0*/  BSYNC B1 ;  /* 0x0000000000017941 */ /* 0x000fea0003800000 */
.L_x_200:
        /* <DEDUP_REMOVED lines=12> */
.L_x_203:
[----:B------:R-:W-:Y:S05]  /*8da0*/  BSYNC B1 ;  /* 0x0000000000017941 */ /* 0x000fea0003800000 */
.L_x_202:
        /* <DEDUP_REMOVED lines=12> */
.L_x_205:
[----:B------:R-:W-:Y:S05]  /*8e70*/  BSYNC B1 ;  /* 0x0000000000017941 */ /* 0x000fea0003800000 */
.L_x_204:
        /* <DEDUP_REMOVED lines=12> */
.L_x_207:
[----:B------:R-:W-:Y:S05]  /*8f40*/  BSYNC B1 ;  /* 0x0000000000017941 */ /* 0x000fea0003800000 */
.L_x_206:
        /* <DEDUP_REMOVED lines=12> */
.L_x_209:
[----:B------:R-:W-:Y:S05]  /*9010*/  BSYNC B1 ;  /* 0x0000000000017941 */ /* 0x000fea0003800000 */
.L_x_208:
        /* <DEDUP_REMOVED lines=12> */
.L_x_211:
[----:B------:R-:W-:Y:S05]  /*90e0*/  BSYNC B1 ;  /* 0x0000000000017941 */ /* 0x000fea0003800000 */
.L_x_210:
        /* <DEDUP_REMOVED lines=12> */
.L_x_213:
[----:B------:R-:W-:Y:S05]  /*91b0*/  BSYNC B1 ;  /* 0x0000000000017941 */ /* 0x000fea0003800000 */
.L_x_212:
        /* <DEDUP_REMOVED lines=12> */
.L_x_215:
[----:B------:R-:W-:Y:S05]  /*9280*/  BSYNC B1 ;  /* 0x0000000000017941 */ /* 0x000fea0003800000 */
.L_x_214:
        /* <DEDUP_REMOVED lines=12> */
.L_x_217:
[----:B------:R-:W-:Y:S05]  /*9350*/  BSYNC B1 ;  /* 0x0000000000017941 */ /* 0x000fea0003800000 */
.L_x_216:
        /* <DEDUP_REMOVED lines=12> */
.L_x_219:
[----:B------:R-:W-:Y:S05]  /*9420*/  BSYNC B1 ;  /* 0x0000000000017941 */ /* 0x000fea0003800000 */
.L_x_218:
        /* <DEDUP_REMOVED lines=12> */
.L_x_221:
[----:B------:R-:W-:Y:S05]  /*94f0*/  BSYNC B1 ;  /* 0x0000000000017941 */ /* 0x000fea0003800000 */
.L_x_220:
        /* <DEDUP_REMOVED lines=12> */
.L_x_223:
[----:B------:R-:W-:Y:S05]  /*95c0*/  BSYNC B1 ;  /* 0x0000000000017941 */ /* 0x000fea0003800000 */
.L_x_222:
        /* <DEDUP_REMOVED lines=12> */
.L_x_225:
[----:B------:R-:W-:Y:S05]  /*9690*/  BSYNC B1 ;  /* 0x0000000000017941 */ /* 0x000fea0003800000 */
.L_x_224:
        /* <DEDUP_REMOVED lines=12> */
.L_x_227:
[----:B------:R-:W-:Y:S05]  /*9760*/  BSYNC B1 ;  /* 0x0000000000017941 */ /* 0x000fea0003800000 */
.L_x_226:
        /* <DEDUP_REMOVED lines=12> */
.L_x_229:
[----:B------:R-:W-:Y:S05]  /*9830*/  BSYNC B1 ;  /* 0x0000000000017941 */ /* 0x000fea0003800000 */
.L_x_228:
        /* <DEDUP_REMOVED lines=12> */
.L_x_231:
[----:B------:R-:W-:Y:S05]  /*9900*/  BSYNC B1 ;  /* 0x0000000000017941 */ /* 0x000fea0003800000 */
.L_x_230:
        /* <DEDUP_REMOVED lines=12> */
.L_x_233:
[----:B------:R-:W-:Y:S05]  /*99d0*/  BSYNC B1 ;  /* 0x0000000000017941 */ /* 0x000fea0003800000 */
.L_x_232:
        /* <DEDUP_REMOVED lines=12> */
.L_x_235:
[----:B------:R-:W-:Y:S05]  /*9aa0*/  BSYNC B1 ;  /* 0x0000000000017941 */ /* 0x000fea0003800000 */
.L_x_234:
        /* <DEDUP_REMOVED lines=12> */
.L_x_237:
[----:B------:R-:W-:Y:S05]  /*9b70*/  BSYNC B1 ;  /* 0x0000000000017941 */ /* 0x000fea0003800000 */
.L_x_236:
        /* <DEDUP_REMOVED lines=12> */
.L_x_239:
[----:B------:R-:W-:Y:S05]  /*9c40*/  BSYNC B1 ;  /* 0x0000000000017941 */ /* 0x000fea0003800000 */
.L_x_238:
        /* <DEDUP_REMOVED lines=12> */
.L_x_241:
[----:B------:R-:W-:Y:S05]  /*9d10*/  BSYNC B1 ;  /* 0x0000000000017941 */ /* 0x000fea0003800000 */
.L_x_240:
        /* <DEDUP_REMOVED lines=12> */
.L_x_243:
[----:B------:R-:W-:Y:S05]  /*9de0*/  BSYNC B1 ;  /* 0x0000000000017941 */ /* 0x000fea0003800000 */
.L_x_242:
        /* <DEDUP_REMOVED lines=12> */
.L_x_245:
[----:B------:R-:W-:Y:S05]  /*9eb0*/  BSYNC B1 ;  /* 0x0000000000017941 */ /* 0x000fea0003800000 */
.L_x_244:
        /* <DEDUP_REMOVED lines=12> */
.L_x_247:
[----:B------:R-:W-:Y:S05]  /*9f80*/  BSYNC B1 ;  /* 0x0000000000017941 */ /* 0x000fea0003800000 */
.L_x_246:
        /* <DEDUP_REMOVED lines=12> */
.L_x_249:
[----:B------:R-:W-:Y:S05]  /*a050*/  BSYNC B1 ;  /* 0x0000000000017941 */ /* 0x000fea0003800000 */
.L_x_248:
        /* <DEDUP_REMOVED lines=12> */
.L_x_251:
[----:B------:R-:W-:Y:S05]  /*a120*/  BSYNC B1 ;  /* 0x0000000000017941 */ /* 0x000fea0003800000 */
.L_x_250:
        /* <DEDUP_REMOVED lines=12> */
.L_x_253:
[----:B------:R-:W-:Y:S05]  /*a1f0*/  BSYNC B1 ;  /* 0x0000000000017941 */ /* 0x000fea0003800000 */
.L_x_252:
        /* <DEDUP_REMOVED lines=12> */
.L_x_255:
[----:B------:R-:W-:Y:S05]  /*a2c0*/  BSYNC B1 ;  /* 0x0000000000017941 */ /* 0x000fea0003800000 */
.L_x_254:
        /* <DEDUP_REMOVED lines=12> */
.L_x_257:
[----:B------:R-:W-:Y:S05]  /*a390*/  BSYNC B1 ;  /* 0x0000000000017941 */ /* 0x000fea0003800000 */
.L_x_256:
[----:B------:R-:W-:Y:S05]  /*a3a0*/  @P0 BRA `(.L_x_258) ;  /* 0x0000001c00300947 */ /* 0x000fea0003800000 */
[----:B-----5:R-:W-:-:S04]  /*a3b0*/  LOP3.LUT R0, R0, 0xff, RZ, 0xc0, !PT ;  /* 0x000000ff00007812 */ /* 0x020fc800078ec0ff */
[----:B------:R-:W-:-:S05]  /*a3c0*/  F2FP.F16.E4M3.UNPACK_B R0, R0 ;  /* 0x00000000ff00723e */ /* 0x000fca00020006ff */
[----:B------:R-:W-:-:S05]  /*a3d0*/  HADD2.F32 R0, -RZ, R0.H0_H0 ;  /* 0x20000000ff007230 */ /* 0x000fca0000004100 */
[----:B0-----:R-:W-:-:S04]  /*a3e0*/  FMUL R3, R0, UR40 ;  /* 0x0000002800037c20 */ /* 0x001fc80008400000 */
[----:B------:R-:W-:-:S05]  /*a3f0*/  FFMA R3, R224, UR41, R3 ;  /* 0x00000029e0037c23 */ /* 0x000fca0008000003 */
[----:B------:R-:W-:-:S05]  /*a400*/  F2FP.SATFINITE.E4M3.F32.PACK_AB_MERGE_C R3, RZ, R3, RZ ;  /* 0x00000003ff03723e */ /* 0x000fca00048070ff */
[----:B------:R0:W-:Y:S01]  /*a410*/  STG.E.U8 desc[UR46][R30.64+0x69], R3 ;  /* 0x000069031e007986 */ /* 0x0001e2000c10112e */
[----:B------:R-:W-:Y:S05]  /*a420*/  BRA `(.L_x_258) ;  /* 0x0000001c00107947 */ /* 0x000fea0003800000 */
.L_x_33:
[----:B------:R-:W-:Y:S01]  /*a430*/  ISETP.GE.AND P3, PT, R42, 0x1, PT ;  /* 0x000000012a00780c */ /* 0x000fe20003f66270 */
[----:B------:R-:W-:Y:S01]  /*a440*/  FMUL R0, R0, UR41 ;  /* 0x0000002900007c20 */ /* 0x000fe20008400000 */
[----:B------:R-:W-:Y:S01]  /*a450*/  FMUL R2, R2, UR41 ;  /* 0x0000002902027c20 */ /* 0x000fe20008400000 */
[----:B------:R-:W-:Y:S01]  /*a460*/  ISETP.GE.AND P2, PT, R42, 0x9, PT ;  /* 0x000000092a00780c */ /* 0x000fe20003f46270 */
[----:B------:R-:W-:Y:S01]  /*a470*/  FMUL R3, R3, UR41 ;  /* 0x0000002903037c20 */ /* 0x000fe20008400000 */
[C---:B------:R-:W-:Y:S01]  /*a480*/  ISETP.LT.OR P0, PT, R41.reuse, 0x1, !P3 ;  /* 0x000000012900780c */ /* 0x040fe20005f01670 */
[----:B------:R-:W-:Y:S01]  /*a490*/  FMUL R4, R4, UR41 ;  /* 0x0000002904047c20 */ /* 0x000fe20008400000 */
[----:B------:R-:W-:Y:S01]  /*a4a0*/  ISETP.LT.OR P6, PT, R41, 0x2, !P3 ;  /* 0x000000022900780c */ /* 0x000fe20005fc1670 */
[----:B------:R-:W-:Y:S01]  /*a4b0*/  FMUL R5, R5, UR41 ;  /* 0x0000002905057c20 */ /* 0x000fe20008400000 */
[----:B------:R-:W-:Y:S01]  /*a4c0*/  F2FP.SATFINITE.E4M3.F32.PACK_AB_MERGE_C R33, RZ, R0, RZ ;  /* 0x00000000ff21723e */ /* 0x000fe200048070ff */
[----:B------:R-:W-:Y:S01]  /*a4d0*/  FMUL R6, R6, UR41 ;  /* 0x0000002906067c20 */ /* 0x000fe20008400000 */
[----:B------:R-:W-:Y:S01]  /*a4e0*/  F2FP.SATFINITE.E4M3.F32.PACK_AB_MERGE_C R35, RZ, R2, RZ ;  /* 0x00000002ff23723e */ /* 0x000fe200048070ff */
[----:B------:R-:W-:Y:S01]  /*a4f0*/  FMUL R7, R7, UR41 ;  /* 0x0000002907077c20 */ /* 0x000fe20008400000 */
[C---:B------:R-:W-:Y:S01]  /*a500*/  ISETP.LT.OR P1, PT, R41.reuse, 0x2, !P2 ;  /* 0x000000022900780c */ /* 0x040fe20005721670 */
[----:B------:R-:W-:Y:S01]  /*a510*/  FMUL R8, R8, UR41 ;  /* 0x0000002908087c20 */ /* 0x000fe20008400000 */
[----:B------:R-:W-:Y:S01]  /*a520*/  ISETP.LT.OR P5, PT, R41, 0x9, !P3 ;  /* 0x000000092900780c */ /* 0x000fe20005fa1670 */
[----:B------:R-:W-:Y:S01]  /*a530*/  FMUL R9, R9, UR41 ;  /* 0x0000002909097c20 */ /* 0x000fe20008400000 */
[----:B------:R-:W-:Y:S01]  /*a540*/  F2FP.SATFINITE.E4M3.F32.PACK_AB_MERGE_C R3, RZ, R3, RZ ;  /* 0x00000003ff03723e */ /* 0x000fe200048070ff */
[----:B------:R0:W-:Y:S01]  /*a550*/  @!P0 STG.E.U8 desc[UR46][R24.64], R33 ;  /* 0x0000002118008986 */ /* 0x0001e2000c10112e */
[C---:B------:R-:W-:Y:S01]  /*a560*/  ISETP.LT.OR P0, PT, R41.reuse, 0x1, !P2 ;  /* 0x000000012900780c */ /* 0x040fe20005701670 */
[----:B------:R-:W-:Y:S01]  /*a570*/  FMUL R10, R10, UR41 ;  /* 0x000000290a0a7c20 */ /* 0x000fe20008400000 */
[----:B------:R-:W-:Y:S01]  /*a580*/  F2FP.SATFINITE.E4M3.F32.PACK_AB_MERGE_C R5, RZ, R5, RZ ;  /* 0x00000005ff05723e */ /* 0x000fe200048070ff */
[----:B------:R-:W-:Y:S01]  /*a590*/  @!P6 STG.E.U8 desc[UR46][R24.64+0x1], R35 ;  /* 0x000001231800e986 */ /* 0x000fe2000c10112e */
[----:B------:R-:W-:Y:S01]  /*a5a0*/  ISETP.LT.OR P6, PT, R41, 0xa, !P3 ;  /* 0x0000000a2900780c */ /* 0x000fe20005fc1670 */
[----:B------:R-:W-:Y:S01]  /*a5b0*/  FMUL R11, R11, UR41 ;  /* 0x000000290b0b7c20 */ /* 0x000fe20008400000 */
[----:B------:R-:W-:Y:S01]  /*a5c0*/  F2FP.SATFINITE.E4M3.F32.PACK_AB_MERGE_C R37, RZ, R6, RZ ;  /* 0x00000006ff25723e */ /* 0x000fe200048070ff */
[----:B------:R-:W-:Y:S01]  /*a5d0*/  FMUL R12, R12, UR41 ;  /* 0x000000290c0c7c20 */ /* 0x000fe20008400000 */
[----:B------:R-:W-:Y:S01]  /*a5e0*/  F2FP.SATFINITE.E4M3.F32.PACK_AB_MERGE_C R7, RZ, R7, RZ ;  /* 0x00000007ff07723e */ /* 0x000fe200048070ff */
[----:B------:R-:W-:Y:S01]  /*a5f0*/  FMUL R13, R13, UR41 ;  /* 0x000000290d0d7c20 */ /* 0x000fe20008400000 */
[----:B------:R-:W-:Y:S01]  /*a600*/  F2FP.SATFINITE.E4M3.F32.PACK_AB_MERGE_C R9, RZ, R9, RZ ;  /* 0x00000009ff09723e */ /* 0x000fe200048070ff */
[----:B------:R-:W-:Y:S01]  /*a610*/  FMUL R14, R14, UR41 ;  /* 0x000000290e0e7c20 */ /* 0x000fe20008400000 */
[----:B0-----:R-:W-:Y:S01]  /*a620*/  F2FP.SATFINITE.E4M3.F32.PACK_AB_MERGE_C R33, RZ, R4, RZ ;  /* 0x00000004ff21723e */ /* 0x001fe200048070ff */
[----:B------:R0:W-:Y:S01]  /*a630*/  @!P0 STG.E.U8 desc[UR46][R26.64], R3 ;  /* 0x000000031a008986 */ /* 0x0001e2000c10112e */
[----:B------:R-:W-:Y:S01]  /*a640*/  ISETP.LT.OR P0, PT, R41, 0x9, !P2 ;  /* 0x000000092900780c */ /* 0x000fe20005701670 */
[----:B------:R-:W-:Y:S01]  /*a650*/  FMUL R15, R15, UR41 ;  /* 0x000000290f0f7c20 */ /* 0x000fe20008400000 */
[----:B------:R-:W-:Y:S01]  /*a660*/  F2FP.SATFINITE.E4M3.F32.PACK_AB_MERGE_C R11, RZ, R11, RZ ;  /* 0x0000000bff0b723e */ /* 0x000fe200048070ff */
[----:B------:R-:W-:Y:S01]  /*a670*/  @!P1 STG.E.U8 desc[UR46][R26.64+0x1], R33 ;  /* 0x000001211a009986 */ /* 0x000fe2000c10112e */
[----:B------:R-:W-:Y:S01]  /*a680*/  ISETP.GE.AND P1, PT, R42, 0x81, PT ;  /* 0x000000812a00780c */ /* 0x000fe20003f26270 */
[----:B------:R-:W-:Y:S01]  /*a690*/  FMUL R16, R16, UR41 ;  /* 0x0000002910107c20 */ /* 0x000fe20008400000 */
[----:B------:R-:W-:Y:S01]  /*a6a0*/  F2FP.SATFINITE.E4M3.F32.PACK_AB_MERGE_C R13, RZ, R13, RZ ;  /* 0x0000000dff0d723e */ /* 0x000fe200048070ff */
[----:B------:R1:W-:Y:S01]  /*a6b0*/  @!P5 STG.E.U8 desc[UR46][R24.64+0x8], R5 ;  /* 0x000008051800d986 */ /* 0x0003e2000c10112e */
[----:B------:R-:W-:Y:S01]  /*a6c0*/  ISETP.LT.OR P5, PT, R41, 0xa, !P2 ;  /* 0x0000000a2900780c */ /* 0x000fe200057a1670 */
[----:B------:R-:W-:Y:S01]  /*a6d0*/  FMUL R17, R17, UR41 ;  /* 0x0000002911117c20 */ /* 0x000fe20008400000 */
[----:B------:R-:W-:Y:S01]  /*a6e0*/  F2FP.SATFINITE.E4M3.F32.PACK_AB_MERGE_C R15, RZ, R15, RZ ;  /* 0x0000000fff0f723e */ /* 0x000fe200048070ff */
[----:B------:R-:W-:Y:S01]  /*a6f0*/  @!P6 STG.E.U8 desc[UR46][R24.64+0x9], R37 ;  /* 0x000009251800e986 */ /* 0x000fe2000c10112e */
[----:B------:R-:W-:Y:S01]  /*a700*/  ISETP.LT.OR P6, PT, R41, 0x1, !P1 ;  /* 0x000000012900780c */ /* 0x000fe20004fc1670 */
[----:B------:R-:W-:Y:S01]  /*a710*/  FMUL R18, R18, UR41 ;  /* 0x0000002912127c20 */ /* 0x000fe20008400000 */
[----:B0-----:R-:W-:Y:S01]  /*a720*/  F2FP.SATFINITE.E4M3.F32.PACK_AB_MERGE_C R3, RZ, R8, RZ ;  /* 0x00000008ff03723e */ /* 0x001fe200048070ff */
[----:B------:R-:W-:Y:S01]  /*a730*/  @!P0 STG.E.U8 desc[UR46][R26.64+0x8], R7 ;  /* 0x000008071a008986 */ /* 0x000fe2000c10112e */
[----:B------:R-:W-:Y:S01]  /*a740*/  ISETP.GE.AND P0, PT, R42, 0x89, PT ;  /* 0x000000892a00780c */ /* 0x000fe20003f06270 */
[----:B------:R-:W-:Y:S01]  /*a750*/  FMUL R19, R19, UR41 ;  /* 0x0000002913137c20 */ /* 0x000fe20008400000 */
[----:B------:R-:W-:Y:S01]  /*a760*/  F2FP.SATFINITE.E4M3.F32.PACK_AB_MERGE_C R17, RZ, R17, RZ ;  /* 0x00000011ff11723e */ /* 0x000fe200048070ff */
[----:B------:R-:W-:Y:S01]  /*a770*/  FMUL R20, R20, UR41 ;  /* 0x0000002914147c20 */ /* 0x000fe20008400000 */
[----:B-1----:R-:W-:Y:S01]  /*a780*/  F2FP.SATFINITE.E4M3.F32.PACK_AB_MERGE_C R5, RZ, R10, RZ ;  /* 0x0000000aff05723e */ /* 0x002fe200048070ff */
[----:B------:R0:W-:Y:S01]  /*a790*/  @!P5 STG.E.U8 desc[UR46][R26.64+0x9], R3 ;  /* 0x000009031a00d986 */ /* 0x0001e2000c10112e */
[----:B------:R-:W-:Y:S01]  /*a7a0*/  ISETP.LT.OR P5, PT, R41, 0x2, !P1 ;  /* 0x000000022900780c */ /* 0x000fe20004fa1670 */
[----:B------:R-:W-:Y:S01]  /*a7b0*/  FMUL R21, R21, UR41 ;  /* 0x0000002915157c20 */ /* 0x000fe20008400000 */
[----:B------:R-:W-:Y:S01]  /*a7c0*/  F2FP.SATFINITE.E4M3.F32.PACK_AB_MERGE_C R19, RZ, R19, RZ ;  /* 0x00000013ff13723e */ /* 0x000fe200048070ff */
[----:B------:R-:W-:Y:S01]  /*a7d0*/  @!P6 STG.E.U8 desc[UR46][R28.64], R9 ;  /* 0x000000091c00e986 */ /* 0x000fe2000c10112e */
[----:B------:R-:W-:Y:S01]  /*a7e0*/  ISETP.LT.OR P6, PT, R41, 0x1, !P0 ;  /* 0x000000012900780c */ /* 0x000fe200047c1670 */
[----:B------:R-:W-:Y:S01]  /*a7f0*/  FMUL R22, R22, UR41 ;  /* 0x0000002916167c20 */ /* 0x000fe20008400000 */
[----:B------:R-:W-:Y:S01]  /*a800*/  F2FP.SATFINITE.E4M3.F32.PACK_AB_MERGE_C R21, RZ, R21, RZ ;  /* 0x00000015ff15723e */ /* 0x000fe200048070ff */
[----:B------:R-:W-:Y:S01]  /*a810*/  FMUL R23, R23, UR41 ;  /* 0x0000002917177c20 */ /* 0x000fe20008400000 */
[----:B------:R-:W-:Y:S01]  /*a820*/  FMUL R136, R136, UR41 ;  /* 0x0000002988887c20 */ /* 0x000fe20008400000 */
[----:B------:R-:W-:Y:S01]  /*a830*/  FMUL R137, R137, UR41 ;  /* 0x0000002989897c20 */ /* 0x000fe20008400000 */
[----:B------:R-:W-:Y:S01]  /*a840*/  FMUL R138, R138, UR41 ;  /* 0x000000298a8a7c20 */ /* 0x000fe20008400000 */
[----:B0-----:R-:W-:Y:S01]  /*a850*/  F2FP.SATFINITE.E4M3.F32.PACK_AB_MERGE_C R3, RZ, R12, RZ ;  /* 0x0000000cff03723e */ /* 0x001fe200048070ff */
[----:B------:R-:W-:Y:S01]  /*a860*/  FMUL R139, R139, UR41 ;  /* 0x000000298b8b7c20 */ /* 0x000fe20008400000 */
        /* <DEDUP_REMOVED lines=185> */
[----:B------:R-:W-:Y:S01]  /*b400*/  FMUL R218, R218, UR41 ;  /* 0x00000029dada7c20 */ /* 0x000fe20008400000 */
[----:B------:R-:W-:Y:S01]  /*b410*/  @!P6 STG.E.U8 desc[UR46][R24.64+0x28], R149 ;  /* 0x000028951800e986 */ /* 0x000fe2000c10112e */
[----:B------:R-:W-:Y:S01]  /*b420*/  ISETP.LT.OR P6, PT, R41, 0x29, !P2 ;  /* 0x000000292900780c */ /* 0x000fe200057c1670 */
[----:B------:R-:W-:Y:S01]  /*b430*/  FMUL R219, R219, UR41 ;  /* 0x00000029dbdb7c20 */ /* 0x000fe20008400000 */
[----:B------:R-:W-:Y:S01]  /*b440*/  F2FP.SATFINITE.E4M3.F32.PACK_AB_MERGE_C R215, RZ, R215, RZ ;  /* 0x000000d7ffd7723e */ /* 0x000fe200048070ff */
[----:B------:R-:W-:Y:S01]  /*b450*/  FMUL R220, R220, UR41 ;  /* 0x00000029dcdc7c20 */ /* 0x000fe20008400000 */
[----:B------:R-:W-:Y:S01]  /*b460*/  F2FP.SATFINITE.E4M3.F32.PACK_AB_MERGE_C R217, RZ, R217, RZ ;  /* 0x000000d9ffd9723e */ /* 0x000fe200048070ff */
        /* <DEDUP_REMOVED lines=9> */
[----:B------:R-:W-:-:S02]  /*b500*/  ISETP.LT.OR P6, PT, R41, 0x21, !P1 ;  /* 0x000000212900780c */ /* 0x000fc40004fc1670 */
[----:B------:R-:W-:Y:S02]  /*b510*/  F2FP.SATFINITE.E4M3.F32.PACK_AB_MERGE_C R221, RZ, R221, RZ ;  /* 0x000000ddffdd723e */ /* 0x000fe400048070ff */
[----:B------:R-:W-:Y:S02]  /*b520*/  F2FP.SATFINITE.E4M3.F32.PACK_AB_MERGE_C R223, RZ, R223, RZ ;  /* 0x000000dfffdf723e */ /* 0x000fe400048070ff */
[----:B------:R-:W-:Y:S02]  /*b530*/  F2FP.SATFINITE.E4M3.F32.PACK_AB_MERGE_C R7, RZ, R224, RZ ;  /* 0x000000e0ff07723e */ /* 0x000fe400048070ff */
[----:B0-----:R-:W-:Y:S01]  /*b540*/  F2FP.SATFINITE.E4M3.F32.PACK_AB_MERGE_C R5, RZ, R154, RZ ;  /* 0x0000009aff05723e */ /* 0x001fe200048070ff */
[----:B------:R0:W-:Y:S01]  /*b550*/  @!P5 STG.E.U8 desc[UR46][R26.64+0x29], R3 ;  /* 0x000029031a00d986 */ /* 0x0001e2000c10112e */
[----:B------:R-:W-:-:S03]  /*b560*/  ISETP.LT.OR P5, PT, R41, 0x22, !P1 ;  /* 0x000000222900780c */ /* 0x000fc60004fa1670 */
[----:B------:R-:W-:Y:S01]  /*b570*/  @!P6 STG.E.U8 desc[UR46][R28.64+0x20], R153 ;  /* 0x000020991c00e986 */ /* 0x000fe2000c10112e */
[----:B------:R-:W-:Y:S02]  /*b580*/  ISETP.LT.OR P6, PT, R41, 0x21, !P0 ;  /* 0x000000212900780c */ /* 0x000fe400047c1670 */
[----:B0-----:R-:W-:-:S07]  /*b590*/  F2FP.SATFINITE.E4M3.F32.PACK_AB_MERGE_C R3, RZ, R156, RZ ;  /* 0x0000009cff03723e */ /* 0x001fce00048070ff */
        /* <DEDUP_REMOVED lines=143> */
[C---:B------:R-:W-:Y:S02]  /*be90*/  ISETP.LT.OR P6, PT, R41.reuse, 0x69, !P3 ;  /* 0x000000692900780c */ /* 0x040fe40005fc1670 */
[----:B------:R-:W-:Y:S02]  /*bea0*/  ISETP.LT.OR P3, PT, R41, 0x6a, !P3 ;  /* 0x0000006a2900780c */ /* 0x000fe40005f61670 */
[----:B0-----:R-:W-:-:S05]  /*beb0*/  F2FP.SATFINITE.E4M3.F32.PACK_AB_MERGE_C R5, RZ, R214, RZ ;  /* 0x000000d6ff05723e */ /* 0x001fca00048070ff */
[----:B------:R0:W-:Y:S01]  /*bec0*/  @!P5 STG.E.U8 desc[UR46][R26.64+0x61], R3 ;  /* 0x000061031a00d986 */ /* 0x0001e2000c10112e */
[C---:B------:R-:W-:Y:S02]  /*bed0*/  ISETP.LT.OR P5, PT, R41.reuse, 0x69, !P2 ;  /* 0x000000692900780c */ /* 0x040fe400057a1670 */
[C---:B------:R-:W-:Y:S01]  /*bee0*/  ISETP.LT.OR P2, PT, R41.reuse, 0x6a, !P2 ;  /* 0x0000006a2900780c */ /* 0x040fe20005741670 */
[----:B------:R-:W-:Y:S01]  /*bef0*/  @!P6 STG.E.U8 desc[UR46][R24.64+0x68], R213 ;  /* 0x000068d51800e986 */ /* 0x000fe2000c10112e */
[----:B------:R-:W-:-:S03]  /*bf00*/  ISETP.LT.OR P6, PT, R41, 0x61, !P1 ;  /* 0x000000612900780c */ /* 0x000fc60004fc1670 */
[----:B------:R1:W-:Y:S01]  /*bf10*/  @!P3 STG.E.U8 desc[UR46][R24.64+0x69], R5 ;  /* 0x000069051800b986 */ /* 0x0003e2000c10112e */
[----:B------:R-:W-:Y:S02]  /*bf20*/  ISETP.LT.OR P3, PT, R41, 0x62, !P1 ;  /* 0x000000622900780c */ /* 0x000fe40004f61670 */
[----:B0-----:R-:W-:-:S03]  /*bf30*/  F2FP.SATFINITE.E4M3.F32.PACK_AB_MERGE_C R3, RZ, R216, RZ ;  /* 0x000000d8ff03723e */ /* 0x001fc600048070ff */
[----:B------:R-:W-:Y:S01]  /*bf40*/  @!P5 STG.E.U8 desc[UR46][R26.64+0x68], R215 ;  /* 0x000068d71a00d986 */ /* 0x000fe2000c10112e */
[----:B------:R-:W-:-:S03]  /*bf50*/  ISETP.LT.OR P5, PT, R41, 0x61, !P0 ;  /* 0x000000612900780c */ /* 0x000fc600047a1670 */
[----:B------:R0:W-:Y:S01]  /*bf60*/  @!P2 STG.E.U8 desc[UR46][R26.64+0x69], R3 ;  /* 0x000069031a00a986 */ /* 0x0001e2000c10112e */
[C---:B------:R-:W-:Y:S02]  /*bf70*/  ISETP.LT.OR P2, PT, R41.reuse, 0x69, !P1 ;  /* 0x000000692900780c */ /* 0x040fe40004f41670 */
[----:B-1----:R-:W-:Y:S01]  /*bf80*/  F2FP.SATFINITE.E4M3.F32.PACK_AB_MERGE_C R5, RZ, R218, RZ ;  /* 0x000000daff05723e */ /* 0x002fe200048070ff */
[----:B------:R-:W-:Y:S01]  /*bf90*/  @!P6 STG.E.U8 desc[UR46][R28.64+0x60], R217 ;  /* 0x000060d91c00e986 */ /* 0x000fe2000c10112e */
[C---:B------:R-:W-:Y:S02]  /*bfa0*/  ISETP.LT.OR P6, PT, R41.reuse, 0x62, !P0 ;  /* 0x000000622900780c */ /* 0x040fe400047c1670 */
[C---:B------:R-:W-:Y:S01]  /*bfb0*/  ISETP.LT.OR P1, PT, R41.reuse, 0x6a, !P1 ;  /* 0x0000006a2900780c */ /* 0x040fe20004f21670 */
[----:B------:R1:W-:Y:S01]  /*bfc0*/  @!P3 STG.E.U8 desc[UR46][R28.64+0x61], R5 ;  /* 0x000061051c00b986 */ /* 0x0003e2000c10112e */
[C---:B------:R-:W-:Y:S02]  /*bfd0*/  ISETP.LT.OR P3, PT, R41.reuse, 0x69, !P0 ;  /* 0x000000692900780c */ /* 0x040fe40004761670 */
[----:B------:R-:W-:Y:S01]  /*bfe0*/  ISETP.LT.OR P0, PT, R41, 0x6a, !P0 ;  /* 0x0000006a2900780c */ /* 0x000fe20004701670 */
[----:B------:R2:W-:Y:S01]  /*bff0*/  @!P5 STG.E.U8 desc[UR46][R30.64+0x60], R219 ;  /* 0x000060db1e00d986 */ /* 0x0005e2000c10112e */
[----:B0-----:R-:W-:-:S05]  /*c000*/  F2FP.SATFINITE.E4M3.F32.PACK_AB_MERGE_C R3, RZ, R220, RZ ;  /* 0x000000dcff03723e */ /* 0x001fca00048070ff */
[----:B------:R2:W-:Y:S01]  /*c010*/  @!P6 STG.E.U8 desc[UR46][R30.64+0x61], R3 ;  /* 0x000061031e00e986 */ /* 0x0005e2000c10112e */
[----:B-1----:R-:W-:-:S03]  /*c020*/  F2FP.SATFINITE.E4M3.F32.PACK_AB_MERGE_C R5, RZ, R222, RZ ;  /* 0x000000deff05723e */ /* 0x002fc600048070ff */
[----:B------:R2:W-:Y:S04]  /*c030*/  @!P2 STG.E.U8 desc[UR46][R28.64+0x68], R221 ;  /* 0x000068dd1c00a986 */ /* 0x0005e8000c10112e */
[----:B------:R2:W-:Y:S04]  /*c040*/  @!P1 STG.E.U8 desc[UR46][R28.64+0x69], R5 ;  /* 0x000069051c009986 */ /* 0x0005e8000c10112e */
[----:B------:R2:W-:Y:S04]  /*c050*/  @!P3 STG.E.U8 desc[UR46][R30.64+0x68], R223 ;  /* 0x000068df1e00b986 */ /* 0x0005e8000c10112e */
[----:B------:R2:W-:Y:S02]  /*c060*/  @!P0 STG.E.U8 desc[UR46][R30.64+0x69], R7 ;  /* 0x000069071e008986 */ /* 0x0005e4000c10112e */
.L_x_258:
[----:B------:R-:W-:Y:S05]  /*c070*/  BSYNC B0 ;  /* 0x0000000000007941 */ /* 0x000fea0003800000 */
.L_x_32:
[----:B0-2---:R-:W2:Y:S04]  /*c080*/  LDL.LU R3, [R1] ;  /* 0x0000000001037983 */ /* 0x005ea80000300800 */
[----:B------:R-:W2:Y:S01]  /*c090*/  LDL.LU R2, [R1+0x4] ;  /* 0x0000040001027983 */ /* 0x000ea20000300800 */
[----:B------:R-:W-:Y:S01]  /*c0a0*/  ULDC UR12, c[0x0][0xc] ;  /* 0x00000300000c7ab9 */ /* 0x000fe20000000800 */
[----:B------:R-:W-:Y:S01]  /*c0b0*/  ULDC UR13, c[0x0][0x10] ;  /* 0x00000400000d7ab9 */ /* 0x000fe20000000800 */
[----:B----4-:R-:W2:Y:S01]  /*c0c0*/  LDC R5, c[0x0][0x14] ;  /* 0x00000500ff057b82 */ /* 0x010ea20000000800 */
[----:B------:R-:W-:Y:S01]  /*c0d0*/  UIMAD.WIDE.U32 UR12, UR12, UR13, URZ ;  /* 0x0000000d0c0c72a5 */ /* 0x000fe2000f8e003f */
[----:B-----5:R-:W-:Y:S01]  /*c0e0*/  PRMT R0, RZ, 0x7610, R0 ;  /* 0x00007610ff007816 */ /* 0x020fe20000000000 */
[----:B------:R-:W-:-:S04]  /*c0f0*/  UMOV UR42, 0xffffffff ;  /* 0xffffffff002a7882 */ /* 0x000fc80000000000 */
[----:B--2---:R-:W-:-:S04]  /*c100*/  IMAD.WIDE.U32 R2, R5, UR12, R2 ;  /* 0x0000000c05027c25 */ /* 0x004fc8000f8e0002 */
[----:B------:R-:W-:Y:S01]  /*c110*/  IMAD R5, R5, UR13, RZ ;  /* 0x0000000d05057c24 */ /* 0x000fe2000f8e02ff */
[----:B------:R-:W-:Y:S01]  /*c120*/  ULDC.64 UR12, c[0x0][0x650] ;  /* 0x00019400000c7ab9 */ /* 0x000fe20000000a00 */
[----:B------:R-:W-:Y:S01]  /*c130*/  IMAD.MOV.U32 R19, RZ, RZ, R2 ;  /* 0x000000ffff137224 */ /* 0x000fe200078e0002 */
[----:B------:R-:W-:Y:S01]  /*c140*/  ISETP.GE.U32.AND P0, PT, R2, UR12, PT ;  /* 0x0000000c02007c0c */ /* 0x000fe2000bf06070 */
[----:B------:R-:W-:Y:S02]  /*c150*/  IMAD.IADD R22, R3, 0x1, R5 ;  /* 0x0000000103167824 */ /* 0x000fe400078e0205 */
[----:B------:R-:W-:-:S03]  /*c160*/  IMAD.MOV.U32 R2, RZ, RZ, -0x1 ;  /* 0xffffffffff027424 */ /* 0x000fc600078e00ff */
[----:B------:R0:W-:Y:S01]  /*c170*/  STL [R1], R22 ;  /* 0x0000001601007387 */ /* 0x0001e20000100800 */
[----:B------:R-:W-:-:S03]  /*c180*/  ISETP.GE.U32.AND.EX P0, PT, R22, UR13, PT, P0 ;  /* 0x0000000d16007c0c */ /* 0x000fc6000bf06100 */
[----:B------:R0:W-:Y:S04]  /*c190*/  STL [R1+0x4], R19 ;  /* 0x0000041301007387 */ /* 0x0001e80000100800 */
[----:B------:R0:W-:Y:S06]  /*c1a0*/  STL [R1+0x8], R2 ;  /* 0x0000080201007387 */ /* 0x0001ec0000100800 */
[----:B------:R-:W-:Y:S05]  /*c1b0*/  @P0 BRA `(.L_x_259) ;  /* 0x00000004006c0947 */ /* 0x000fea0003800000 */
[----:B------:R-:W2:Y:S01]  /*c1c0*/  S2R R14, SR_CTAID.X ;  /* 0x00000000000e7919 */ /* 0x000ea20000002500 */
[----:B------:R-:W4:Y:S01]  /*c1d0*/  LDC.64 R8, c[0x0][0x628] ;  /* 0x00018a00ff087b82 */ /* 0x000f220000000a00 */
[----:B------:R-:W-:Y:S01]  /*c1e0*/  ULDC UR6, c[0x0][0x150] ;  /* 0x0000540000067ab9 */ /* 0x000fe20000000800 */
[----:B------:R-:W-:Y:S01]  /*c1f0*/  IMAD.MOV.U32 R6, RZ, RZ, R19 ;  /* 0x000000ffff067224 */ /* 0x000fe200078e0013 */
[----:B------:R-:W0:Y:S01]  /*c200*/  S2R R16, SR_CTAID.Y ;  /* 0x0000000000107919 */ /* 0x000e220000002600 */
[----:B------:R-:W-:-:S04]  /*c210*/  IMAD.MOV.U32 R7, RZ, RZ, R22 ;  /* 0x000000ffff077224 */ /* 0x000fc800078e0016 */
[----:B------:R-:W0:Y:S08]  /*c220*/  LDC R17, c[0x0][0x144] ;  /* 0x00005100ff117b82 */ /* 0x000e300000000800 */
[----:B------:R-:W0:Y:S08]  /*c230*/  LDC R10, c[0x0][0x630] ;  /* 0x00018c00ff0a7b82 */ /* 0x000e300000000800 */
[----:B------:R-:W0:Y:S01]  /*c240*/  LDC.64 R12, c[0x0][0x620] ;  /* 0x00018800ff0c7b82 */ /* 0x000e220000000a00 */
[----:B----4-:R-:W-:-:S04]  /*c250*/  ISETP.NE.U32.AND P0, PT, R8, RZ, PT ;  /* 0x000000ff0800720c */ /* 0x010fc80003f05070 */
[----:B------:R-:W-:Y:S02]  /*c260*/  ISETP.NE.AND.EX P0, PT, R9, RZ, PT, P0 ;  /* 0x000000ff0900720c */ /* 0x000fe40003f05300 */
[----:B--2---:R-:W-:-:S05]  /*c270*/  I2FP.F32.U32 R0, R14 ;  /* 0x0000000e00007245 */ /* 0x004fca0000201000 */
[----:B------:R-:W-:-:S04]  /*c280*/  FMUL R0, R0, UR6 ;  /* 0x0000000600007c20 */ /* 0x000fc80008400000 */
[----:B------:R2:W4:Y:S02]  /*c290*/  F2I.U32.TRUNC.NTZ R15, R0 ;  /* 0x00000000000f7305 */ /* 0x000524000020f000 */
[----:B------:R-:W-:Y:S05]  /*c2a0*/  @!P0 BRA `(.L_x_260) ;  /* 0x0000000000288947 */ /* 0x000fea0003800000 */
[----:B--2---:R-:W2:Y:S02]  /*c2b0*/  LDC R0, c[0x0][0x634] ;  /* 0x00018d00ff007b82 */ /* 0x004ea40000000800 */
[----:B--2---:R-:W-:-:S05]  /*c2c0*/  IADD3 R7, P0, R19, R0, RZ ;  /* 0x0000000013077210 */ /* 0x004fca0007f1e0ff */
[----:B------:R-:W-:-:S04]  /*c2d0*/  IMAD.X R11, RZ, RZ, R22, P0 ;  /* 0x000000ffff0b7224 */ /* 0x000fc800000e0616 */
[----:B0-----:R-:W-:-:S04]  /*c2e0*/  IMAD.WIDE.U32 R2, R11, R8, RZ ;  /* 0x000000080b027225 */ /* 0x001fc800078e00ff */
[----:B------:R-:W-:-:S04]  /*c2f0*/  IMAD.WIDE.U32 R4, P0, R7, R9, R2 ;  /* 0x0000000907047225 */ /* 0x000fc80007800002 */
[----:B------:R-:W-:-:S04]  /*c300*/  IMAD.WIDE.U32 R2, R7, R8, RZ ;  /* 0x0000000807027225 */ /* 0x000fc800078e00ff */
[----:B------:R-:W-:Y:S01]  /*c310*/  IMAD.X R7, RZ, RZ, RZ, P0 ;  /* 0x000000ffff077224 */ /* 0x000fe200000e06ff */
[----:B------:R-:W-:Y:S01]  /*c320*/  IADD3 RZ, P0, R3, R4, RZ ;  /* 0x0000000403ff7210 */ /* 0x000fe20007f1e0ff */
[----:B------:R-:W-:-:S04]  /*c330*/  IMAD.MOV.U32 R6, RZ, RZ, R5 ;  /* 0x000000ffff067224 */ /* 0x000fc800078e0005 */
[----:B------:R-:W-:-:S08]  /*c340*/  IMAD.WIDE.U32.X R6, R11, R9, R6, P0 ;  /* 0x000000090b067225 */ /* 0x000fd000000e0406 */
.L_x_260:
[-CC-:B01----:R-:W-:Y:S01]  /*c350*/  SHF.R.U64 R24, R6, R10.reuse, R7.reuse ;  /* 0x0000000a06187219 */ /* 0x183fe20000001207 */
[----:B------:R-:W0:Y:S01]  /*c360*/  LDC.64 R20, c[0x0][0x640] ;  /* 0x00019000ff147b82 */ /* 0x000e220000000a00 */
[----:B--2---:R-:W-:Y:S01]  /*c370*/  SHF.R.U32.HI R0, RZ, R10, R7 ;  /* 0x0000000aff007219 */ /* 0x004fe20000011607 */
[----:B------:R-:W-:Y:S01]  /*c380*/  IMAD.MOV.U32 R2, RZ, RZ, R19 ;  /* 0x000000ffff027224 */ /* 0x000fe200078e0013 */
[----:B------:R-:W-:Y:S01]  /*c390*/  IADD3 R5, P0, RZ, -R24, RZ ;  /* 0x80000018ff057210 */ /* 0x000fe20007f1e0ff */
[----:B----4-:R-:W-:Y:S01]  /*c3a0*/  IMAD.MOV R15, RZ, RZ, -R15 ;  /* 0x000000ffff0f7224 */ /* 0x010fe200078e0a0f */
[----:B------:R-:W-:Y:S01]  /*c3b0*/  ULDC UR6, c[0x0][0x154] ;  /* 0x0000550000067ab9 */ /* 0x000fe20000000800 */
[----:B------:R-:W-:Y:S02]  /*c3c0*/  IMAD.MOV.U32 R7, RZ, RZ, 0x1 ;  /* 0x00000001ff077424 */ /* 0x000fe400078e00ff */
[----:B------:R-:W1:Y:S01]  /*c3d0*/  LDC R4, c[0x0][0x618] ;  /* 0x00018600ff047b82 */ /* 0x000e620000000800 */
[----:B------:R-:W-:-:S02]  /*c3e0*/  IMAD.X R3, RZ, RZ, ~R0, P0 ;  /* 0x000000ffff037224 */ /* 0x000fc400000e0e00 */
[----:B------:R-:W-:Y:S02]  /*c3f0*/  IMAD R15, R17, R15, R14 ;  /* 0x0000000f110f7224 */ /* 0x000fe400078e020e */
[-C--:B------:R-:W-:Y:S02]  /*c400*/  IMAD R0, R3, R12.reuse, RZ ;  /* 0x0000000c03007224 */ /* 0x080fe400078e02ff */
[----:B------:R-:W-:Y:S01]  /*c410*/  IMAD.MOV.U32 R3, RZ, RZ, R22 ;  /* 0x000000ffff037224 */ /* 0x000fe200078e0016 */
[----:B------:R-:W2:Y:S01]  /*c420*/  LDC R6, c[0x0][0x608] ;  /* 0x00018200ff067b82 */ /* 0x000ea20000000800 */
[----:B------:R-:W-:-:S04]  /*c430*/  IMAD.WIDE.U32 R2, R5, R12, R2 ;  /* 0x0000000c05027225 */ /* 0x000fc800078e0002 */
[----:B------:R-:W-:-:S03]  /*c440*/  IMAD R5, R5, R13, R0 ;  /* 0x0000000d05057224 */ /* 0x000fc600078e0200 */
[----:B------:R-:W4:Y:S01]  /*c450*/  LDC R18, c[0x0][0x658] ;  /* 0x00019600ff127b82 */ /* 0x000f220000000800 */
[----:B------:R-:W-:Y:S01]  /*c460*/  I2FP.F32.U32 R0, R16 ;  /* 0x0000001000007245 */ /* 0x000fe20000201000 */
[----:B------:R-:W-:Y:S01]  /*c470*/  IMAD.IADD R3, R3, 0x1, R5 ;  /* 0x0000000103037824 */ /* 0x000fe200078e0205 */
[----:B0-----:R-:W-:Y:S01]  /*c480*/  ISETP.NE.U32.AND P0, PT, R20, RZ, PT ;  /* 0x000000ff1400720c */ /* 0x001fe20003f05070 */
[----:B------:R-:W-:Y:S02]  /*c490*/  IMAD.MOV.U32 R5, RZ, RZ, -0x1 ;  /* 0xffffffffff057424 */ /* 0x000fe400078e00ff */
[----:B------:R-:W-:Y:S02]  /*c4a0*/  FMUL R0, R0, UR6 ;  /* 0x0000000600007c20 */ /* 0x000fe40008400000 */
[----:B------:R-:W0:Y:S01]  /*c4b0*/  LDC R13, c[0x0][0x148] ;  /* 0x00005200ff0d7b82 */ /* 0x000e220000000800 */
[----:B-1----:R-:W-:Y:S01]  /*c4c0*/  SHF.R.U64 R10, R2, R4, R3 ;  /* 0x00000004020a7219 */ /* 0x002fe20000001203 */
[----:B------:R1:W0:Y:S01]  /*c4d0*/  F2I.U32.TRUNC.NTZ R12, R0 ;  /* 0x00000000000c7305 */ /* 0x000222000020f000 */
[----:B------:R-:W-:-:S02]  /*c4e0*/  ISETP.NE.AND.EX P0, PT, R21, RZ, PT, P0 ;  /* 0x000000ff1500720c */ /* 0x000fc40003f05300 */
[----:B------:R-:W-:-:S03]  /*c4f0*/  SHF.R.U32.HI R3, RZ, R4, R3 ;  /* 0x00000004ff037219 */ /* 0x000fc60000011603 */
[----:B------:R-:W0:Y:S01]  /*c500*/  LDC R14, c[0x0][0x600] ;  /* 0x00018000ff0e7b82 */ /* 0x000e220000000800 */
[-CC-:B--2---:R-:W-:Y:S02]  /*c510*/  SHF.R.U64 R8, R10, R6.reuse, R3.reuse ;  /* 0x000000060a087219 */ /* 0x184fe40000001203 */
[----:B------:R-:W-:-:S05]  /*c520*/  SHF.R.U32.HI R3, RZ, R6, R3 ;  /* 0x00000006ff037219 */ /* 0x000fca0000011603 */
[----:B------:R-:W2:Y:S01]  /*c530*/  LDC R19, c[0x0][0x648] ;  /* 0x00019200ff137b82 */ /* 0x000ea20000000800 */
[-CC-:B----4-:R-:W-:Y:S02]  /*c540*/  SHF.R.U64 R11, R8, R18.reuse, R3.reuse ;  /* 0x00000012080b7219 */ /* 0x190fe40000001203 */
[-C--:B------:R-:W-:Y:S02]  /*c550*/  SHF.L.U32 R5, R5, R18.reuse, RZ ;  /* 0x0000001205057219 */ /* 0x080fe400000006ff */
[-C--:B------:R-:W-:Y:S01]  /*c560*/  SHF.R.U32.HI R3, RZ, R18.reuse, R3 ;  /* 0x00000012ff037219 */ /* 0x080fe20000011603 */
[----:B------:R-:W-:Y:S01]  /*c570*/  IMAD.MOV.U32 R2, RZ, RZ, R11 ;  /* 0x000000ffff027224 */ /* 0x000fe200078e000b */
[----:B------:R-:W-:Y:S01]  /*c580*/  SHF.L.U32 R40, R7, R18, RZ ;  /* 0x0000001207287219 */ /* 0x000fe200000006ff */
[----:B------:R-:W4:Y:S01]  /*c590*/  LDC R22, c[0x0][0x638] ;  /* 0x00018e00ff167b82 */ /* 0x000f220000000800 */
[----:B------:R-:W-:-:S07]  /*c5a0*/  LOP3.LUT R17, RZ, R5, RZ, 0x33, !PT ;  /* 0x00000005ff117212 */ /* 0x000fce00078e33ff */
[----:B------:R-:W0:Y:S01]  /*c5b0*/  LDC R23, c[0x0][0x610] ;  /* 0x00018400ff177b82 */ /* 0x000e220000000800 */
[----:B-1----:R-:W-:Y:S05]  /*c5c0*/  @!P0 BRA `(.L_x_261) ;  /* 0x0000000000288947 */ /* 0x002fea0003800000 */
        /* <DEDUP_REMOVED lines=10> */
.L_x_261:
[----:B--2---:R-:W-:Y:S01]  /*c670*/  SHF.R.U64 R0, R2, R19, R3 ;  /* 0x0000001302007219 */ /* 0x004fe20000001203 */
[----:B0-----:R-:W-:Y:S01]  /*c680*/  VIADD R3, R14, 0xffffffff ;  /* 0xffffffff0e037836 */ /* 0x001fe20000000000 */
[----:B------:R-:W-:Y:S01]  /*c690*/  LOP3.LUT R5, R8, R17, RZ, 0xc0, !PT ;  /* 0x0000001108057212 */ /* 0x000fe200078ec0ff */
[----:B------:R-:W-:Y:S01]  /*c6a0*/  IMAD.MOV R12, RZ, RZ, -R12 ;  /* 0x000000ffff0c7224 */ /* 0x000fe200078e0a0c */
[----:B------:R-:W-:Y:S01]  /*c6b0*/  R2UR UR42, R24 ;  /* 0x00000000182a72ca */ /* 0x000fe200000e0000 */
[----:B------:R-:W-:Y:S01]  /*c6c0*/  IMAD.MOV R2, RZ, RZ, -R0 ;  /* 0x000000ffff027224 */ /* 0x000fe200078e0a00 */
[----:B------:R-:W-:Y:S01]  /*c6d0*/  LOP3.LUT R3, R10, R3, RZ, 0xc0, !PT ;  /* 0x000000030a037212 */ /* 0x000fe200078ec0ff */
[----:B------:R-:W-:Y:S02]  /*c6e0*/  IMAD R40, R40, R0, R5 ;  /* 0x0000000028287224 */ /* 0x000fe400078e0205 */
[----:B------:R-:W-:Y:S02]  /*c6f0*/  @P4 IMAD R15, R13, R12, R16 ;  /* 0x0000000c0d0f4224 */ /* 0x000fe400078e0210 */
[----:B----4-:R-:W-:-:S02]  /*c700*/  IMAD R0, R2, R22, R11 ;  /* 0x0000001602007224 */ /* 0x010fc400078e020b */
[----:B------:R-:W-:Y:S02]  /*c710*/  IMAD R40, R40, R23, R15 ;  /* 0x0000001728287224 */ /* 0x000fe400078e020f */
[----:B------:R-:W-:Y:S02]  /*c720*/  IMAD R3, R0, R14, R3 ;  /* 0x0000000e00037224 */ /* 0x000fe400078e0203 */
[----:B------:R-:W-:-:S03]  /*c730*/  IMAD.MOV.U32 R0, RZ, RZ, 0x1 ;  /* 0x00000001ff007424 */ /* 0x000fc600078e00ff */
[----:B------:R-:W-:Y:S02]  /*c740*/  SEL R2, R3, R40, !P4 ;  /* 0x0000002803027207 */ /* 0x000fe40006000000 */
[----:B------:R-:W-:-:S03]  /*c750*/  SEL R40, R40, R3, !P4 ;  /* 0x0000000328287207 */ /* 0x000fc60006000000 */
[----:B------:R2:W-:Y:S04]  /*c760*/  STL [R1+0x8], R2 ;  /* 0x0000080201007387 */ /* 0x0005e80000100800 */
.L_x_259:
[----:B------:R4:W-:Y:S01]  /*c770*/  STL [R1+0xc], R40 ;  /* 0x00000c2801007387 */ /* 0x0009e20000100800 */
[----:B------:R-:W-:-:S13]  /*c780*/  LOP3.LUT P0, RZ, R0, 0xff, RZ, 0xc0, !PT ;  /* 0x000000ff00ff7812 */ /* 0x000fda000780c0ff */
[----:B----4-:R-:W-:Y:S05]  /*c790*/  @P0 BRA `(.L_x_262) ;  /* 0xffffff4800a40947 */ /* 0x010fea000383ffff */
[----:B------:R-:W-:Y:S05]  /*c7a0*/  EXIT ;  /* 0x000000000000794d */ /* 0x000fea0003800000 */
.L_x_4:
[----:B------:R-:W2:Y:S01]  /*c7b0*/  LDL R16, [R1+0x4] ;  /* 0x0000040001107983 */ /* 0x000ea20000100800 */
[----:B------:R-:W-:-:S03]  /*c7c0*/  ULDC.64 UR4, c[0x0][0x650] ;  /* 0x0001940000047ab9 */ /* 0x000fc60000000a00 */
[----:B------:R-:W3:Y:S01]  /*c7d0*/  LDL R17, [R1] ;  /* 0x0000000001117983 */ /* 0x000ee20000100800 */
[----:B------:R-:W-:Y:S01]  /*c7e0*/  PRMT R4, RZ, 0x7610, R4 ;  /* 0x00007610ff047816 */ /* 0x000fe20000000004 */
[----:B------:R-:W-:Y:S02]  /*c7f0*/  IMAD.MOV.U32 R5, RZ, RZ, -0x1 ;  /* 0xffffffffff057424 */ /* 0x000fe400078e00ff */
[----:B------:R-:W-:Y:S02]  /*c800*/  IMAD.MOV.U32 R6, RZ, RZ, -0x1 ;  /* 0xffffffffff067424 */ /* 0x000fe400078e00ff */
[----:B------:R-:W-:Y:S01]  /*c810*/  IMAD.MOV.U32 R11, RZ, RZ, -0x1 ;  /* 0xffffffffff0b7424 */ /* 0x000fe200078e00ff */
[----:B--2---:R-:W-:-:S04]  /*c820*/  ISETP.GE.U32.AND P0, PT, R16, UR4, PT ;  /* 0x0000000410007c0c */ /* 0x004fc8000bf06070 */
[----:B---3--:R-:W-:-:S13]  /*c830*/  ISETP.GE.U32.AND.EX P0, PT, R17, UR5, PT, P0 ;  /* 0x0000000511007c0c */ /* 0x008fda000bf06100 */
[----:B------:R-:W-:Y:S05]  /*c840*/  @P0 BRA `(.L_x_263) ;  /* 0x00000004005c0947 */ /* 0x000fea0003800000 */
        /* <DEDUP_REMOVED lines=18> */
.L_x_264:
[-CC-:B------:R-:W-:Y:S01]  /*c970*/  SHF.R.U64 R11, R8, R12.reuse, R9.reuse ;  /* 0x0000000c080b7219 */ /* 0x180fe20000001209 */
[----:B------:R-:W0:Y:S01]  /*c980*/  LDC.64 R20, c[0x0][0x640] ;  /* 0x00019000ff147b82 */ /* 0x000e220000000a00 */
[----:B------:R-:W-:Y:S01]  /*c990*/  SHF.R.U32.HI R3, RZ, R12, R9 ;  /* 0x0000000cff037219 */ /* 0x000fe20000011609 */
[----:B------:R-:W-:Y:S01]  /*c9a0*/  ULDC UR4, c[0x0][0x150] ;  /* 0x0000540000047ab9 */ /* 0x000fe20000000800 */
[----:B------:R-:W-:Y:S01]  /*c9b0*/  IADD3 R7, P0, RZ, -R11, RZ ;  /* 0x8000000bff077210 */ /* 0x000fe20007f1e0ff */
[----:B------:R-:W-:Y:S01]  /*c9c0*/  IMAD.MOV.U32 R4, RZ, RZ, R16 ;  /* 0x000000ffff047224 */ /* 0x000fe200078e0010 */
[----:B------:R-:W-:Y:S01]  /*c9d0*/  I2FP.F32.U32 R6, R2 ;  /* 0x0000000200067245 */ /* 0x000fe20000201000 */
[----:B------:R-:W-:Y:S02]  /*c9e0*/  IMAD.MOV.U32 R5, RZ, RZ, R17 ;  /* 0x000000ffff057224 */ /* 0x000fe400078e0011 */
[----:B------:R-:W1:Y:S01]  /*c9f0*/  LDC R10, c[0x0][0x618] ;  /* 0x00018600ff0a7b82 */ /* 0x000e620000000800 */
[----:B------:R-:W-:-:S02]  /*ca00*/  IMAD.X R3, RZ, RZ, ~R3, P0 ;  /* 0x000000ffff037224 */ /* 0x000fc400000e0e03 */
[----:B------:R-:W-:Y:S01]  /*ca10*/  FMUL R9, R6, UR4 ;  /* 0x0000000406097c20 */ /* 0x000fe20008400000 */
[----:B------:R-:W-:Y:S01]  /*ca20*/  IMAD.WIDE.U32 R4, R7, R14, R4 ;  /* 0x0000000e07047225 */ /* 0x000fe200078e0004 */
[----:B------:R-:W-:-:S03]  /*ca30*/  ULDC UR4, c[0x0][0x154] ;  /* 0x0000550000047ab9 */ /* 0x000fc60000000800 */
[----:B------:R-:W-:Y:S01]  /*ca40*/  IMAD R6, R3, R14, RZ ;  /* 0x0000000e03067224 */ /* 0x000fe200078e02ff */
[----:B------:R-:W2:Y:S01]  /*ca50*/  LDC R13, c[0x0][0x144] ;  /* 0x00005100ff0d7b82 */ /* 0x000ea20000000800 */
[----:B------:R-:W3:Y:S02]  /*ca60*/  F2I.U32.TRUNC.NTZ R9, R9 ;  /* 0x0000000900097305 */ /* 0x000ee4000020f000 */
[----:B------:R-:W-:Y:S02]  /*ca70*/  IMAD R3, R7, R15, R6 ;  /* 0x0000000f07037224 */ /* 0x000fe400078e0206 */
[----:B------:R-:W-:Y:S02]  /*ca80*/  IMAD.MOV.U32 R6, RZ, RZ, -0x1 ;  /* 0xffffffffff067424 */ /* 0x000fe400078e00ff */
[----:B------:R-:W-:Y:S01]  /*ca90*/  IMAD.IADD R3, R5, 0x1, R3 ;  /* 0x0000000105037824 */ /* 0x000fe200078e0203 */
[----:B------:R-:W4:Y:S01]  /*caa0*/  LDC R12, c[0x0][0x608] ;  /* 0x00018200ff0c7b82 */ /* 0x000f220000000800 */
[----:B------:R-:W-:-:S02]  /*cab0*/  I2FP.F32.U32 R5, R0 ;  /* 0x0000000000057245 */ /* 0x000fc40000201000 */
[----:B0-----:R-:W-:-:S03]  /*cac0*/  ISETP.NE.U32.AND P0, PT, R20, RZ, PT ;  /* 0x000000ff1400720c */ /* 0x001fc60003f05070 */
[----:B------:R-:W-:Y:S01]  /*cad0*/  FMUL R5, R5, UR4 ;  /* 0x0000000405057c20 */ /* 0x000fe20008400000 */
[----:B------:R-:W-:Y:S01]  /*cae0*/  ISETP.NE.AND.EX P0, PT, R21, RZ, PT, P0 ;  /* 0x000000ff1500720c */ /* 0x000fe20003f05300 */
[----:B------:R-:W0:Y:S01]  /*caf0*/  LDC R7, c[0x0][0x658] ;  /* 0x00019600ff077b82 */ /* 0x000e220000000800 */
[-C--:B-1----:R-:W-:Y:S01]  /*cb00*/  SHF.R.U64 R8, R4, R10.reuse, R3 ;  /* 0x0000000a04087219 */ /* 0x082fe20000001203 */
[----:B---3--:R-:W-:Y:S01]  /*cb10*/  IMAD.MOV R4, RZ, RZ, -R9 ;  /* 0x000000ffff047224 */ /* 0x008fe200078e0a09 */
[----:B------:R-:W-:Y:S02]  /*cb20*/  SHF.R.U32.HI R3, RZ, R10, R3 ;  /* 0x0000000aff037219 */ /* 0x000fe40000011603 */
[----:B------:R1:W3:Y:S03]  /*cb30*/  F2I.U32.TRUNC.NTZ R10, R5 ;  /* 0x00000005000a7305 */ /* 0x0002e6000020f000 */
[----:B------:R-:W1:Y:S01]  /*cb40*/  LDC R17, c[0x0][0x148] ;  /* 0x00005200ff117b82 */ /* 0x000e620000000800 */
[----:B--2---:R-:W-:-:S02]  /*cb50*/  IMAD R19, R13, R4, R2 ;  /* 0x000000040d137224 */ /* 0x004fc400078e0202 */
[----:B------:R-:W-:-:S05]  /*cb60*/  IMAD.MOV.U32 R4, RZ, RZ, 0x1 ;  /* 0x00000001ff047424 */ /* 0x000fca00078e00ff */
[----:B------:R-:W2:Y:S01]  /*cb70*/  LDC R14, c[0x0][0x600] ;  /* 0x00018000ff0e7b82 */ /* 0x000ea20000000800 */
[-CC-:B----4-:R-:W-:Y:S02]  /*cb80*/  SHF.R.U64 R13, R8, R12.reuse, R3.reuse ;  /* 0x0000000c080d7219 */ /* 0x190fe40000001203 */
[----:B------:R-:W-:-:S05]  /*cb90*/  SHF.R.U32.HI R2, RZ, R12, R3 ;  /* 0x0000000cff027219 */ /* 0x000fca0000011603 */
[----:B------:R-:W4:Y:S01]  /*cba0*/  LDC R16, c[0x0][0x648] ;  /* 0x00019200ff107b82 */ /* 0x000f220000000800 */
[-CC-:B0-----:R-:W-:Y:S02]  /*cbb0*/  SHF.R.U64 R15, R13, R7.reuse, R2.reuse ;  /* 0x000000070d0f7219 */ /* 0x181fe40000001202 */
[-C--:B------:R-:W-:Y:S02]  /*cbc0*/  SHF.L.U32 R6, R6, R7.reuse, RZ ;  /* 0x0000000706067219 */ /* 0x080fe400000006ff */
[-C--:B------:R-:W-:Y:S01]  /*cbd0*/  SHF.R.U32.HI R3, RZ, R7.reuse, R2 ;  /* 0x00000007ff037219 */ /* 0x080fe20000011602 */
[----:B------:R-:W-:Y:S01]  /*cbe0*/  IMAD.MOV.U32 R2, RZ, RZ, R15 ;  /* 0x000000ffff027224 */ /* 0x000fe200078e000f */
[----:B------:R-:W-:Y:S01]  /*cbf0*/  SHF.L.U32 R12, R4, R7, RZ ;  /* 0x00000007040c7219 */ /* 0x000fe200000006ff */
[----:B------:R-:W0:Y:S01]  /*cc00*/  LDC R18, c[0x0][0x638] ;  /* 0x00018e00ff127b82 */ /* 0x000e220000000800 */
[----:B------:R-:W-:-:S07]  /*cc10*/  LOP3.LUT R22, RZ, R6, RZ, 0x33, !PT ;  /* 0x00000006ff167212 */ /* 0x000fce00078e33ff */
        /* <DEDUP_REMOVED lines=12> */
.L_x_265:
[----:B----4-:R-:W-:Y:S01]  /*cce0*/  SHF.R.U64 R3, R2, R16, R3 ;  /* 0x0000001002037219 */ /* 0x010fe20000001203 */
[----:B--2---:R-:W-:Y:S01]  /*ccf0*/  VIADD R5, R14, 0xffffffff ;  /* 0xffffffff0e057836 */ /* 0x004fe20000000000 */
[----:B------:R-:W-:Y:S01]  /*cd00*/  LOP3.LUT R2, R13, R22, RZ, 0xc0, !PT ;  /* 0x000000160d027212 */ /* 0x000fe200078ec0ff */
[----:B------:R-:W-:Y:S02]  /*cd10*/  IMAD.MOV R10, RZ, RZ, -R10 ;  /* 0x000000ffff0a7224 */ /* 0x000fe400078e0a0a */
[----:B------:R-:W-:Y:S02]  /*cd20*/  IMAD.MOV R4, RZ, RZ, -R3 ;  /* 0x000000ffff047224 */ /* 0x000fe400078e0a03 */
[----:B------:R-:W-:Y:S01]  /*cd30*/  IMAD R2, R12, R3, R2 ;  /* 0x000000030c027224 */ /* 0x000fe200078e0202 */
[----:B------:R-:W-:Y:S01]  /*cd40*/  LOP3.LUT R3, R8, R5, RZ, 0xc0, !PT ;  /* 0x0000000508037212 */ /* 0x000fe200078ec0ff */
[----:B------:R-:W-:Y:S02]  /*cd50*/  @P4 IMAD R19, R17, R10, R0 ;  /* 0x0000000a11134224 */ /* 0x000fe400078e0200 */
[----:B0-----:R-:W-:-:S02]  /*cd60*/  IMAD R0, R4, R18, R15 ;  /* 0x0000001204007224 */ /* 0x001fc400078e020f */
[----:B------:R-:W-:Y:S02]  /*cd70*/  IMAD R5, R2, R23, R19 ;  /* 0x0000001702057224 */ /* 0x000fe400078e0213 */
[----:B------:R-:W-:Y:S02]  /*cd80*/  IMAD R0, R0, R14, R3 ;  /* 0x0000000e00007224 */ /* 0x000fe400078e0203 */
[----:B------:R-:W-:-:S03]  /*cd90*/  IMAD.MOV.U32 R4, RZ, RZ, 0x1 ;  /* 0x00000001ff047424 */ /* 0x000fc600078e00ff */
[----:B------:R-:W-:Y:S02]  /*cda0*/  SEL R6, R0, R5, !P4 ;  /* 0x0000000500067207 */ /* 0x000fe40006000000 */
[----:B------:R-:W-:-:S07]  /*cdb0*/  SEL R5, R5, R0, !P4 ;  /* 0x0000000005057207 */ /* 0x000fce0006000000 */
.L_x_263:
[----:B------:R-:W-:-:S08]  /*cdc0*/  NOP ;  /* 0x0000000000007918 */ /* 0x000fd00000000000 */
[----:B------:R-:W0:-:S00]  /*cdd0*/  USETMAXREG.DEALLOC.CTAPOOL 0x28 ;  /* 0x00000028000079c8 */ /* 0x000e0000080e0500 */
[----:B------:R-:W-:-:S13]  /*cde0*/  ISETP.NE.AND P0, PT, RZ, UR6, PT ;  /* 0x00000006ff007c0c */ /* 0x000fda000bf05270 */
[----:B------:R-:W-:Y:S05]  /*cdf0*/  @P0 EXIT ;  /* 0x000000000000094d */ /* 0x000fea0003800000 */
[----:B0-----:R-:W-:Y:S01]  /*ce00*/  LOP3.LUT P0, RZ, R4, 0xff, RZ, 0xc0, !PT ;  /* 0x000000ff04ff7812 */ /* 0x001fe2000780c0ff */
[----:B------:R-:W-:Y:S02]  /*ce10*/  IMAD.MOV.U32 R0, RZ, RZ, 0x1 ;  /* 0x00000001ff007424 */ /* 0x000fe400078e00ff */
[----:B------:R-:W-:-:S10]  /*ce20*/  IMAD.MOV.U32 R8, RZ, RZ, RZ ;  /* 0x000000ffff087224 */ /* 0x000fd400078e00ff */
[----:B------:R-:W-:Y:S05]  /*ce30*/  @!P0 BRA `(.L_x_266) ;  /* 0x0000000c00588947 */ /* 0x000fea0003800000 */
[----:B------:R-:W0:Y:S01]  /*ce40*/  S2R R2, SR_TID.X ;  /* 0x0000000000027919 */ /* 0x000e220000002100 */
[----:B------:R-:W-:Y:S01]  /*ce50*/  ULDC UR4, c[0x0][0x28c] ;  /* 0x0000a30000047ab9 */ /* 0x000fe20000000800 */
[----:B------:R-:W-:Y:S01]  /*ce60*/  ULDC UR5, c[0x0][0x600] ;  /* 0x0001800000057ab9 */ /* 0x000fe20000000800 */
[----:B------:R-:W-:Y:S01]  /*ce70*/  UIADD3 UR11, UR4, 0x1f, URZ ;  /* 0x0000001f040b7890 */ /* 0x000fe2000fffe03f */
[----:B------:R-:W-:Y:S01]  /*ce80*/  BSSY B0, `(.L_x_266) ;  /* 0x00000d1000007945 */ /* 0x000fe20003800000 */
[----:B------:R-:W-:Y:S01]  /*ce90*/  ULDC UR6, c[0x0][0x658] ;  /* 0x0001960000067ab9 */ /* 0x000fe20000000800 */
[----:B------:R-:W-:Y:S01]  /*cea0*/  UMOV UR9, 0xffffffff ;  /* 0xffffffff00097882 */ /* 0x000fe20000000000 */
[----:B------:R-:W-:Y:S01]  /*ceb0*/  UMOV UR12, 0x1 ;  /* 0x00000001000c7882 */ /* 0x000fe20000000000 */
[----:B------:R-:W-:Y:S01]  /*cec0*/  UIADD3 UR4, UR5, -0x1, URZ ;  /* 0xffffffff05047890 */ /* 0x000fe2000fffe03f */
[----:B------:R-:W-:Y:S01]  /*ced0*/  IMAD.MOV.U32 R9, RZ, RZ, 0x1 ;  /* 0x00000001ff097424 */ /* 0x000fe200078e00ff */
[----:B------:R-:W-:Y:S01]  /*cee0*/  USHF.L.U32 UR10, UR9, UR6, URZ ;  /* 0x00000006090a7299 */ /* 0x000fe2000800063f */
[----:B------:R-:W-:Y:S01]  /*cef0*/  IMAD.MOV.U32 R0, RZ, RZ, 0x1 ;  /* 0x00000001ff007424 */ /* 0x000fe200078e00ff */
[----:B------:R-:W-:Y:S01]  /*cf00*/  USHF.L.U32 UR5, UR12, UR6, URZ ;  /* 0x000000060c057299 */ /* 0x000fe2000800063f */
[----:B------:R-:W-:Y:S01]  /*cf10*/  IMAD.MOV.U32 R8, RZ, RZ, RZ ;  /* 0x000000ffff087224 */ /* 0x000fe200078e00ff */
[----:B------:R-:W-:Y:S01]  /*cf20*/  USHF.R.S32.HI UR12, URZ, 0x1f, UR11 ;  /* 0x0000001f3f0c7899 */ /* 0x000fe2000801140b */
[----:B------:R-:W-:Y:S01]  /*cf30*/  ULDC UR8, c[0x0][0xc] ;  /* 0x0000030000087ab9 */ /* 0x000fe20000000800 */
[----:B------:R-:W-:-:S02]  /*cf40*/  ULDC UR9, c[0x0][0x10] ;  /* 0x0000040000097ab9 */ /* 0x000fc40000000800 */
[----:B------:R-:W-:Y:S02]  /*cf50*/  ULEA.HI UR12, UR12, UR11, URZ, 0x5 ;  /* 0x0000000b0c0c7291 */ /* 0x000fe4000f8f283f */
[----:B------:R-:W-:Y:S02]  /*cf60*/  UIMAD.WIDE.U32 UR8, UR8, UR9, URZ ;  /* 0x00000009080872a5 */ /* 0x000fe4000f8e003f */
[----:B------:R-:W-:Y:S02]  /*cf70*/  ULOP3.LUT UR6, URZ, UR10, URZ, 0x33, !UPT ;  /* 0x0000000a3f067292 */ /* 0x000fe4000f8e333f */
[----:B------:R-:W-:Y:S01]  /*cf80*/  USHF.R.S32.HI UR19, URZ, 0x5, UR12 ;  /* 0x000000053f137899 */ /* 0x000fe2000801140c */
[----:B------:R-:W-:Y:S01]  /*cf90*/  ULDC UR10, c[0x0][0x14] ;  /* 0x00000500000a7ab9 */ /* 0x000fe20000000800 */
[----:B------:R-:W-:Y:S02]  /*cfa0*/  ULOP3.LUT UR26, UR7, 0x2, URZ, 0xfc, !UPT ;  /* 0x00000002071a7892 */ /* 0x000fe4000f8efc3f */
[----:B------:R-:W-:-:S02]  /*cfb0*/  UIMAD.WIDE.U32 UR22, UR8, UR10, URZ ;  /* 0x0000000a081672a5 */ /* 0x000fc4000f8e003f */
[----:B------:R-:W-:Y:S01]  /*cfc0*/  UIMAD UR13, UR9, UR10, URZ ;  /* 0x0000000a090d72a4 */ /* 0x000fe2000f8e023f */
[C---:B0-----:R-:W-:Y:S01]  /*cfd0*/  LOP3.LUT P2, RZ, R2.reuse, 0x7f, RZ, 0xc0, !PT ;  /* 0x0000007f02ff7812 */ /* 0x041fe2000784c0ff */
[----:B------:R-:W-:Y:S01]  /*cfe0*/  UIADD3 UR27, UR19, 0x1, URZ ;  /* 0x00000001131b7890 */ /* 0x000fe2000fffe03f */
[----:B------:R-:W-:Y:S01]  /*cff0*/  LOP3.LUT P0, RZ, R2, 0x1f, RZ, 0xc0, !PT ;  /* 0x0000001f02ff7812 */ /* 0x000fe2000780c0ff */
[----:B------:R-:W-:Y:S01]  /*d000*/  UIADD3 UR13, UR23, UR13, URZ ;  /* 0x0000000d170d7290 */ /* 0x000fe2000fffe03f */
[----:B------:R-:W-:Y:S02]  /*d010*/  ULDC.64 UR24, c[0x0][0x198] ;  /* 0x0000660000187ab9 */ /* 0x000fe40000000a00 */
[----:B------:R-:W-:-:S13]  /*d020*/  PLOP3.LUT P0, PT, P0, P2, PT, 0x8a, 0x0 ;  /* 0x000000000000781c */ /* 0x000fda0000705172 */
.L_x_278:
[----:B------:R-:W-:-:S03]  /*d030*/  UMOV UR8, 0xffffffff ;  /* 0xffffffff00087882 */ /* 0x000fc60000000000 */
[----:B------:R-:W-:Y:S05]  /*d040*/  BRA.DIV UR8, `(.L_x_267) ;  /* 0x0000001608e47947 */ /* 0x000fea000b800000 */
[----:B------:R-:W-:-:S13]  /*d050*/  ELECT P1, URZ, PT ;  /* 0x00000000003f782f */ /* 0x000fda0003820000 */
.L_x_304:
[----:B------:R-:W0:Y:S01]  /*d060*/  LDC R2, c[0x0][0x28c] ;  /* 0x0000a300ff027b82 */ /* 0x000e220000000800 */
[----:B------:R-:W-:Y:S01]  /*d070*/  BSSY B1, `(.L_x_268) ;  /* 0x0000038000017945 */ /* 0x000fe20003800000 */
[----:B0-----:R-:W-:-:S13]  /*d080*/  ISETP.LT.OR P1, PT, R2, 0x1, !P1 ;  /* 0x000000010200780c */ /* 0x001fda0004f21670 */
[----:B------:R-:W-:Y:S05]  /*d090*/  @P1 BRA `(.L_x_269) ;  /* 0x0000000000d41947 */ /* 0x000fea0003800000 */
[----:B------:R-:W-:Y:S02]  /*d0a0*/  IMAD R6, R6, 0x70, RZ ;  /* 0x0000007006067824 */ /* 0x000fe400078e02ff */
[----:B------:R-:W-:Y:S02]  /*d0b0*/  IMAD.SHL.U32 R7, R5, 0x100, RZ ;  /* 0x0000010005077824 */ /* 0x000fe400078e00ff */
[----:B------:R-:W-:Y:S02]  /*d0c0*/  IMAD.MOV.U32 R12, RZ, RZ, RZ ;  /* 0x000000ffff0c7224 */ /* 0x000fe400078e00ff */
[----:B------:R-:W-:Y:S02]  /*d0d0*/  IMAD.U32 R14, RZ, RZ, UR27 ;  /* 0x0000001bff0e7e24 */ /* 0x000fe4000f8e00ff */
[----:B------:R-:W-:Y:S02]  /*d0e0*/  IMAD.MOV.U32 R2, RZ, RZ, R0 ;  /* 0x000000ffff027224 */ /* 0x000fe400078e0000 */
[----:B------:R-:W-:-:S07]  /*d0f0*/  IMAD.MOV.U32 R3, RZ, RZ, R8 ;  /* 0x000000ffff037224 */ /* 0x000fce00078e0008 */
.L_x_273:
[----:B------:R-:W0:Y:S01]  /*d100*/  S2R R5, SR_CgaCtaId ;  /* 0x0000000000057919 */ /* 0x000e220000008800 */
[----:B------:R-:W-:-:S04]  /*d110*/  MOV R4, 0x400 ;  /* 0x0000040000047802 */ /* 0x000fc80000000f00 */
[----:B0-----:R-:W-:Y:S02]  /*d120*/  LEA R10, R5, R4, 0x18 ;  /* 0x00000004050a7211 */ /* 0x001fe400078ec0ff */
[----:B------:R-:W-:Y:S01]  /*d130*/  SHF.L.U32 R4, R2, 0x1f, RZ ;  /* 0x0000001f02047819 */ /* 0x000fe200000006ff */
[----:B------:R-:W0:Y:S02]  /*d140*/  @!P2 LDC R5, c[0x0][0x500] ;  /* 0x00014000ff05ab82 */ /* 0x000e240000000800 */
[----:B------:R-:W-:-:S04]  /*d150*/  IMAD R13, R3, 0x8, R10 ;  /* 0x00000008030d7824 */ /* 0x000fc800078e020a */
[----:B------:R-:W1:Y:S02]  /*d160*/  SYNCS.PHASECHK.TRANS64.TRYWAIT P1, [R13+URZ+0x98], R4 ;  /* 0x000098040d0075a7 */ /* 0x000e64000802017f */
[----:B-1----:R-:W-:Y:S05]  /*d170*/  @!P1 BRA `(.L_x_270) ;  /* 0x0000001400b89947 */ /* 0x002fea0003800000 */
.L_x_305:
[----:B------:R-:W-:Y:S01]  /*d180*/  UPRMT UR8, UR26, 0x9910, URZ ;  /* 0x000099101a087896 */ /* 0x000fe2000800003f */
[----:B0-----:R0:W-:Y:S03]  /*d190*/  @!P2 SYNCS.ARRIVE.TRANS64 RZ, [R13+URZ], R5 ;  /* 0x000000050dffa9a7 */ /* 0x0011e6000800003f */
[----:B------:R-:W-:-:S06]  /*d1a0*/  UISETP.NE.AND UP0, UPT, UR8, 0x2, UPT ;  /* 0x000000020800788c */ /* 0x000fcc000bf05270 */
[----:B------:R-:W-:-:S13]  /*d1b0*/  PLOP3.LUT P1, PT, PT, PT, UP0, 0x80, 0x0 ;  /* 0x000000000000781c */ /* 0x000fda0003f2f008 */
[----:B0-----:R-:W-:Y:S05]  /*d1c0*/  @P1 BRA `(.L_x_271) ;  /* 0x0000000000041947 */ /* 0x001fea0003800000 */
[----:B------:R-:W-:Y:S01]  /*d1d0*/  BPT.TRAP 0x1 ;  /* 0x000000040000795c */ /* 0x000fe20000300000 */
.L_x_271:
[----:B------:R-:W-:Y:S05]  /*d1e0*/  @P0 BRA `(.L_x_272) ;  /* 0x0000000000040947 */ /* 0x000fea0003800000 */
[----:B------:R-:W-:Y:S01]  /*d1f0*/  BPT.TRAP 0x1 ;  /* 0x000000040000795c */ /* 0x000fe20000300000 */
.L_x_272:
[--C-:B-1----:R-:W-:Y:S01]  /*d200*/  IMAD R4, R3, 0x2000, R10.reuse ;  /* 0x0000200003047824 */ /* 0x102fe200078e020a */
[----:B------:R-:W-:Y:S01]  /*d210*/  R2UR UR20, R7 ;  /* 0x00000000071472ca */ /* 0x000fe200000e0000 */
[----:B------:R-:W-:Y:S01]  /*d220*/  IMAD R10, R3, 0xe00, R10 ;  /* 0x00000e00030a7824 */ /* 0x000fe200078e020a */
[----:B------:R-:W-:Y:S01]  /*d230*/  R2UR UR9, R13 ;  /* 0x000000000d0972ca */ /* 0x000fe200000e0000 */
[----:B------:R-:W-:Y:S01]  /*d240*/  VIADD R14, R14, 0xffffffff ;  /* 0xffffffff0e0e7836 */ /* 0x000fe20000000000 */
[----:B------:R-:W-:Y:S01]  /*d250*/  R2UR UR8, R4 ;  /* 0x00000000040872ca */ /* 0x000fe200000e0000 */
[----:B------:R-:W-:Y:S01]  /*d260*/  UIADD3 UR14, UP0, UR24, 0xf0, URZ ;  /* 0x000000f0180e7890 */ /* 0x000fe2000ff1e03f */
[----:B------:R-:W-:Y:S01]  /*d270*/  R2UR UR11, R10 ;  /* 0x000000000a0b72ca */ /* 0x000fe200000e0000 */
[----:B------:R-:W-:Y:S01]  /*d280*/  UIADD3 UR28, UP1, UR24, 0x1f0, URZ ;  /* 0x000001f0181c7890 */ /* 0x000fe2000ff3e03f */
[----:B------:R-:W-:Y:S01]  /*d290*/  R2UR UR10, R12 ;  /* 0x000000000c0a72ca */ /* 0x000fe200000e0000 */
[----:B------:R-:W-:Y:S01]  /*d2a0*/  UIADD3.X UR15, URZ, UR25, URZ, UP0, !UPT ;  /* 0x000000193f0f7290 */ /* 0x000fe200087fe43f */
[----:B------:R-:W-:Y:S01]  /*d2b0*/  R2UR UR12, R11 ;  /* 0x000000000b0c72ca */ /* 0x000fe200000e0000 */
[----:B------:R-:W-:Y:S01]  /*d2c0*/  VIADD R3, R3, 0x1 ;  /* 0x0000000103037836 */ /* 0x000fe20000000000 */
[----:B------:R-:W-:Y:S01]  /*d2d0*/  R2UR UR21, R6 ;  /* 0x00000000061572ca */ /* 0x000fe200000e0000 */
[----:B------:R-:W-:Y:S01]  /*d2e0*/  UIADD3.X UR29, URZ, UR25, URZ, UP1, !UPT ;  /* 0x000000193f1d7290 */ /* 0x000fe20008ffe43f */
[----:B------:R-:W-:Y:S01]  /*d2f0*/  ISETP.GT.AND P3, PT, R14, 0x1, PT ;  /* 0x000000010e00780c */ /* 0x000fe20003f64270 */
[----:B------:R-:W-:Y:S01]  /*d300*/  UMOV UR16, 0x0 ;  /* 0x0000000000107882 */ /* 0x000fe20000000000 */
[----:B------:R-:W-:Y:S01]  /*d310*/  UMOV UR17, 0x10000000 ;  /* 0x1000000000117882 */ /* 0x000fe20000000000 */
[----:B------:R-:W-:Y:S01]  /*d320*/  UIADD3 UR8, UR8, 0x200, URZ ;  /* 0x0000020008087890 */ /* 0x000fe2000fffe03f */
[----:B------:R-:W-:Y:S01]  /*d330*/  ISETP.NE.AND P1, PT, R3, 0x13, PT ;  /* 0x000000130300780c */ /* 0x000fe20003f25270 */
[----:B------:R-:W-:Y:S01]  /*d340*/  UIADD3 UR18, UR11, 0x26200, URZ ;  /* 0x000262000b127890 */ /* 0x000fe2000fffe03f */
[----:B------:R-:W-:-:S02]  /*d350*/  VIADD R12, R12, 0x20 ;  /* 0x000000200c0c7836 */ /* 0x000fc40000000000 */
[----:B------:R-:W-:Y:S01]  /*d360*/  UMOV UR11, UR20 ;  /* 0x00000014000b7c82 */ /* 0x000fe20008000000 */
[----:B------:R-:W-:Y:S02]  /*d370*/  SEL R5, RZ, 0x1, P1 ;  /* 0x00000001ff057807 */ /* 0x000fe40000800000 */
[----:B------:R-:W-:Y:S01]  /*d380*/  SEL R3, R3, RZ, P1 ;  /* 0x000000ff03037207 */ /* 0x000fe20000800000 */
[----:B------:R0:W-:Y:S01]  /*d390*/  UTMALDG.3D [UR8], [UR14], desc[UR16] ;  /* 0x000010080e0075b4 */ /* 0x0001e20008011000 */
[----:B------:R-:W-:Y:S01]  /*d3a0*/  LOP3.LUT R2, R2, R5, RZ, 0x3c, !PT ;  /* 0x0000000502027212 */ /* 0x000fe200078e3cff */
[----:B0-----:R-:W-:Y:S01]  /*d3b0*/  UMOV UR8, UR18 ;  /* 0x0000001200087c82 */ /* 0x001fe20008000000 */
[----:B------:R-:W-:Y:S02]  /*d3c0*/  UMOV UR11, UR21 ;  /* 0x00000015000b7c82 */ /* 0x000fe40008000000 */
[----:B------:R0:W-:Y:S02]  /*d3d0*/  UTMALDG.3D [UR8], [UR28], desc[UR16] ;  /* 0x000010081c0075b4 */ /* 0x0001e40008011000 */
[----:B0-----:R-:W-:Y:S05]  /*d3e0*/  @P3 BRA `(.L_x_273) ;  /* 0xfffffffc00443947 */ /* 0x001fea000383ffff */
.L_x_269:
[----:B------:R-:W-:Y:S05]  /*d3f0*/  BSYNC B1 ;  /* 0x0000000000017941 */ /* 0x000fea0003800000 */
.L_x_268:
[----:B------:R-:W2:Y:S01]  /*d400*/  LDL.LU R15, [R1] ;  /* 0x00000000010f7983 */ /* 0x000ea20000300800 */
[----:B------:R-:W-:Y:S01]  /*d410*/  LOP3.LUT P5, RZ, R9, 0xff, RZ, 0xc0, !PT ;  /* 0x000000ff09ff7812 */ /* 0x000fe200078ac0ff */
[----:B------:R-:W-:Y:S01]  /*d420*/  VIADD R8, R8, UR19 ;  /* 0x0000001308087c36 */ /* 0x000fe20008000000 */
[----:B------:R-:W-:Y:S01]  /*d430*/  ULDC.64 UR8, c[0x0][0x650] ;  /* 0x0001940000087ab9 */ /* 0x000fe20000000a00 */
[----:B------:R-:W3:Y:S01]  /*d440*/  LDL.LU R13, [R1+0x4] ;  /* 0x00000400010d7983 */ /* 0x000ee20000300800 */
[----:B------:R-:W-:Y:S01]  /*d450*/  IMAD.U32 R6, RZ, RZ, UR19 ;  /* 0x00000013ff067e24 */ /* 0x000fe2000f8e00ff */
[----:B------:R-:W-:Y:S01]  /*d460*/  UISETP.GE.U32.AND UP0, UPT, UR19, 0x13, UPT ;  /* 0x000000131300788c */ /* 0x000fe2000bf06070 */
[C---:B------:R-:W-:Y:S01]  /*d470*/  ISETP.GT.U32.AND P1, PT, R8.reuse, 0x12, PT ;  /* 0x000000120800780c */ /* 0x040fe20003f24070 */
[----:B------:R-:W-:Y:S01]  /*d480*/  IMAD.WIDE.U32 R2, R8, -0x50d79435, RZ ;  /* 0xaf286bcb08027825 */ /* 0x000fe200078e00ff */
[----:B------:R-:W-:Y:S01]  /*d490*/  BSSY B1, `(.L_x_274) ;  /* 0x000006d000017945 */ /* 0x000fe20003800000 */
[----:B------:R-:W-:-:S02]  /*d4a0*/  PRMT R9, RZ, 0x7610, R9 ;  /* 0x00007610ff097816 */ /* 0x000fc40000000009 */
[----:B------:R-:W-:Y:S01]  /*d4b0*/  ISETP.LT.U32.AND P1, PT, R6, 0x13, P1 ;  /* 0x000000130600780c */ /* 0x000fe20000f21070 */
[----:B------:R-:W-:Y:S01]  /*d4c0*/  IMAD.IADD R2, R8, 0x1, -R3 ;  /* 0x0000000108027824 */ /* 0x000fe200078e0a03 */
[----:B------:R-:W0:Y:S01]  /*d4d0*/  @P5 S2R R5, SR_CgaCtaId ;  /* 0x0000000000055919 */ /* 0x000e220000008800 */
[----:B------:R-:W-:Y:S01]  /*d4e0*/  @P5 MOV R4, 0x400 ;  /* 0x0000040000045802 */ /* 0x000fe20000000f00 */
[----:B------:R-:W-:Y:S01]  /*d4f0*/  IMAD.MOV.U32 R6, RZ, RZ, -0x1 ;  /* 0xffffffffff067424 */ /* 0x000fe200078e00ff */
[----:B------:R-:W-:Y:S01]  /*d500*/  PLOP3.LUT P3, PT, PT, PT, UP0, 0x80, 0x0 ;  /* 0x000000000000781c */ /* 0x000fe20003f6f008 */
[----:B------:R-:W-:Y:S01]  /*d510*/  IMAD.MOV.U32 R11, RZ, RZ, -0x1 ;  /* 0xffffffffff0b7424 */ /* 0x000fe200078e00ff */
[----:B------:R-:W-:-:S04]  /*d520*/  LEA.HI R2, R2, R3, RZ, 0x1f ;  /* 0x0000000302027211 */ /* 0x000fc800078ff8ff */
[--C-:B------:R-:W-:Y:S02]  /*d530*/  SHF.R.U32.HI R3, RZ, 0x4, R2.reuse ;  /* 0x00000004ff037819 */ /* 0x100fe40000011602 */
[----:B------:R-:W-:-:S03]  /*d540*/  PRMT R2, RZ, 0x7610, R2 ;  /* 0x00007610ff027816 */ /* 0x000fc60000000002 */
[----:B------:R-:W-:Y:S01]  /*d550*/  IMAD R8, R3, -0x13, R8 ;  /* 0xffffffed03087824 */ /* 0x000fe200078e0208 */
[----:B0-----:R-:W-:Y:S02]  /*d560*/  @P5 LEA R4, R5, R4, 0x18 ;  /* 0x0000000405045211 */ /* 0x001fe400078ec0ff */
[----:B------:R-:W-:Y:S02]  /*d570*/  SEL R5, RZ, 0x1, !P1 ;  /* 0x00000001ff057807 */ /* 0x000fe40004800000 */
[----:B------:R0:W-:Y:S02]  /*d580*/  @P5 SYNCS.ARRIVE.TRANS64.A1T0 RZ, [R4+URZ+0x148], RZ ;  /* 0x000148ff04ff59a7 */ /* 0x0001e4000810003f */
[----:B------:R-:W-:Y:S01]  /*d590*/  LOP3.LUT R0, R0, R5, RZ, 0x3c, !PT ;  /* 0x0000000500007212 */ /* 0x000fe200078e3cff */
[----:B------:R-:W-:-:S03]  /*d5a0*/  IMAD.MOV.U32 R5, RZ, RZ, -0x1 ;  /* 0xffffffffff057424 */ /* 0x000fc600078e00ff */
[----:B------:R-:W-:Y:S02]  /*d5b0*/  @P3 LOP3.LUT R0, R0, 0x1, R3, 0x78, !PT ;  /* 0x0000000100003812 */ /* 0x000fe400078e7803 */
[----:B---3--:R-:W-:-:S04]  /*d5c0*/  IADD3 R13, P1, R13, UR22, RZ ;  /* 0x000000160d0d7c10 */ /* 0x008fc8000ff3e0ff */
[----:B--2---:R-:W-:Y:S01]  /*d5d0*/  IADD3.X R15, R15, UR13, RZ, P1, !PT ;  /* 0x0000000d0f0f7c10 */ /* 0x004fe20008ffe4ff */
[----:B------:R0:W-:Y:S01]  /*d5e0*/  STL [R1+0x4], R13 ;  /* 0x0000040d01007387 */ /* 0x0001e20000100800 */
[----:B------:R-:W-:-:S03]  /*d5f0*/  ISETP.GE.U32.AND P1, PT, R13, UR8, PT ;  /* 0x000000080d007c0c */ /* 0x000fc6000bf26070 */
[----:B------:R0:W-:Y:S01]  /*d600*/  STL [R1], R15 ;  /* 0x0000000f01007387 */ /* 0x0001e20000100800 */
[----:B------:R-:W-:-:S13]  /*d610*/  ISETP.GE.U32.AND.EX P1, PT, R15, UR9, PT, P1 ;  /* 0x000000090f007c0c */ /* 0x000fda000bf26110 */
[----:B0-----:R-:W-:Y:S05]  /*d620*/  @P1 BRA `(.L_x_275) ;  /* 0x00000004004c1947 */ /* 0x001fea0003800000 */
[----:B------:R-:W-:Y:S01]  /*d630*/  ULDC.64 UR8, c[0x0][0x628] ;  /* 0x00018a0000087ab9 */ /* 0x000fe20000000a00 */
[----:B------:R-:W0:Y:S01]  /*d640*/  S2R R12, SR_CTAID.X ;  /* 0x00000000000c7919 */ /* 0x000e220000002500 */
[----:B------:R-:W-:Y:S01]  /*d650*/  ISETP.NE.U32.AND P1, PT, RZ, UR8, PT ;  /* 0x00000008ff007c0c */ /* 0x000fe2000bf25070 */
[----:B------:R-:W-:Y:S01]  /*d660*/  ULDC UR11, c[0x0][0x630] ;  /* 0x00018c00000b7ab9 */ /* 0x000fe20000000800 */
[----:B------:R-:W-:Y:S01]  /*d670*/  IMAD.MOV.U32 R2, RZ, RZ, R13 ;  /* 0x000000ffff027224 */ /* 0x000fe200078e000d */
[----:B------:R-:W1:Y:S01]  /*d680*/  S2R R10, SR_CTAID.Y ;  /* 0x00000000000a7919 */ /* 0x000e620000002600 */
[----:B------:R-:W-:Y:S01]  /*d690*/  ISETP.NE.AND.EX P1, PT, RZ, UR9, PT, P1 ;  /* 0x00000009ff007c0c */ /* 0x000fe2000bf25310 */
[----:B------:R-:W-:-:S12]  /*d6a0*/  IMAD.MOV.U32 R3, RZ, RZ, R15 ;  /* 0x000000ffff037224 */ /* 0x000fd800078e000f */
[----:B------:R-:W-:Y:S05]  /*d6b0*/  @!P1 BRA `(.L_x_276) ;  /* 0x0000000000289947 */ /* 0x000fea0003800000 */
[----:B------:R-:W-:Y:S02]  /*d6c0*/  ULDC UR10, c[0x0][0x634] ;  /* 0x00018d00000a7ab9 */ /* 0x000fe40000000800 */
[----:B------:R-:W-:-:S05]  /*d6d0*/  IADD3 R7, P1, R13, UR10, RZ ;  /* 0x0000000a0d077c10 */ /* 0x000fca000ff3e0ff */
[----:B------:R-:W-:-:S04]  /*d6e0*/  IMAD.X R11, RZ, RZ, R15, P1 ;  /* 0x000000ffff0b7224 */ /* 0x000fc800008e060f */
[----:B------:R-:W-:-:S04]  /*d6f0*/  IMAD.WIDE.U32 R4, R11, UR8, RZ ;  /* 0x000000080b047c25 */ /* 0x000fc8000f8e00ff */
[----:B------:R-:W-:-:S04]  /*d700*/  IMAD.WIDE.U32 R4, P1, R7, UR9, R4 ;  /* 0x0000000907047c25 */ /* 0x000fc8000f820004 */
[----:B------:R-:W-:-:S04]  /*d710*/  IMAD.WIDE.U32 R6, R7, UR8, RZ ;  /* 0x0000000807067c25 */ /* 0x000fc8000f8e00ff */
[----:B------:R-:W-:Y:S01]  /*d720*/  IMAD.X R3, RZ, RZ, RZ, P1 ;  /* 0x000000ffff037224 */ /* 0x000fe200008e06ff */
[----:B------:R-:W-:Y:S01]  /*d730*/  IADD3 RZ, P1, R7, R4, RZ ;  /* 0x0000000407ff7210 */ /* 0x000fe20007f3e0ff */
[----:B------:R-:W-:-:S04]  /*d740*/  IMAD.MOV.U32 R2, RZ, RZ, R5 ;  /* 0x000000ffff027224 */ /* 0x000fc800078e0005 */
[----:B------:R-:W-:-:S08]  /*d750*/  IMAD.WIDE.U32.X R2, R11, UR9, R2, P1 ;  /* 0x000000090b027c25 */ /* 0x000fd000088e0402 */
.L_x_276:
[--C-:B------:R-:W-:Y:S01]  /*d760*/  SHF.R.U64 R11, R2, UR11, R3.reuse ;  /* 0x0000000b020b7c19 */ /* 0x100fe20008001203 */
[----:B------:R-:W-:Y:S01]  /*d770*/  ULDC.64 UR8, c[0x0][0x620] ;  /* 0x0001880000087ab9 */ /* 0x000fe20000000a00 */
[----:B------:R-:W-:Y:S01]  /*d780*/  SHF.R.U32.HI R2, RZ, UR11, R3 ;  /* 0x0000000bff027c19 */ /* 0x000fe20008011603 */
[----:B------:R-:W-:Y:S01]  /*d790*/  IMAD.MOV.U32 R3, RZ, RZ, R15 ;  /* 0x000000ffff037224 */ /* 0x000fe200078e000f */
[----:B------:R-:W-:Y:S01]  /*d7a0*/  IADD3 R5, P1, RZ, -R11, RZ ;  /* 0x8000000bff057210 */ /* 0x000fe20007f3e0ff */
[----:B------:R-:W2:Y:S01]  /*d7b0*/  LDC R7, c[0x0][0x144] ;  /* 0x00005100ff077b82 */ /* 0x000ea20000000800 */
[----:B0-----:R-:W-:Y:S01]  /*d7c0*/  I2FP.F32.U32 R6, R12 ;  /* 0x0000000c00067245 */ /* 0x001fe20000201000 */
[----:B------:R-:W-:Y:S01]  /*d7d0*/  ULDC.64 UR14, c[0x0][0x640] ;  /* 0x00019000000e7ab9 */ /* 0x000fe20000000a00 */
[----:B------:R-:W-:Y:S01]  /*d7e0*/  ULDC UR10, c[0x0][0x608] ;  /* 0x00018200000a7ab9 */ /* 0x000fe20000000800 */
[----:B------:R-:W-:Y:S01]  /*d7f0*/  IMAD.X R2, RZ, RZ, ~R2, P1 ;  /* 0x000000ffff027224 */ /* 0x000fe200008e0e02 */
[----:B------:R-:W-:-:S03]  /*d800*/  ISETP.NE.U32.AND P1, PT, RZ, UR14, PT ;  /* 0x0000000eff007c0c */ /* 0x000fc6000bf25070 */
[----:B------:R-:W-:Y:S01]  /*d810*/  IMAD R4, R2, UR8, RZ ;  /* 0x0000000802047c24 */ /* 0x000fe2000f8e02ff */
[----:B------:R-:W0:Y:S01]  /*d820*/  LDC R15, c[0x0][0x148] ;  /* 0x00005200ff0f7b82 */ /* 0x000e220000000800 */
[----:B------:R-:W-:Y:S01]  /*d830*/  IMAD.MOV.U32 R2, RZ, RZ, R13 ;  /* 0x000000ffff027224 */ /* 0x000fe200078e000d */
[----:B------:R-:W-:-:S03]  /*d840*/  ISETP.NE.AND.EX P1, PT, RZ, UR15, PT, P1 ;  /* 0x0000000fff007c0c */ /* 0x000fc6000bf25310 */
[----:B------:R-:W-:Y:S01]  /*d850*/  IMAD.WIDE.U32 R2, R5, UR8, R2 ;  /* 0x0000000805027c25 */ /* 0x000fe2000f8e0002 */
[----:B------:R-:W-:-:S03]  /*d860*/  ULDC UR8, c[0x0][0x150] ;  /* 0x0000540000087ab9 */ /* 0x000fc60000000800 */
[----:B------:R-:W-:Y:S01]  /*d870*/  FMUL R6, R6, UR8 ;  /* 0x0000000806067c20 */ /* 0x000fe20008400000 */
[----:B------:R-:W-:Y:S01]  /*d880*/  IMAD R5, R5, UR9, R4 ;  /* 0x0000000905057c24 */ /* 0x000fe2000f8e0204 */
[----:B------:R-:W-:Y:S01]  /*d890*/  ULDC UR8, c[0x0][0x618] ;  /* 0x0001860000087ab9 */ /* 0x000fe20000000800 */
[----:B------:R-:W-:Y:S02]  /*d8a0*/  ULDC UR9, c[0x0][0x154] ;  /* 0x0000550000097ab9 */ /* 0x000fe40000000800 */
[----:B------:R-:W-:Y:S01]  /*d8b0*/  IMAD.IADD R3, R3, 0x1, R5 ;  /* 0x0000000103037824 */ /* 0x000fe200078e0205 */
[----:B------:R-:W3:Y:S04]  /*d8c0*/  F2I.U32.TRUNC.NTZ R6, R6 ;  /* 0x0000000600067305 */ /* 0x000ee8000020f000 */
[----:B------:R-:W-:-:S02]  /*d8d0*/  SHF.R.U64 R13, R2, UR8, R3 ;  /* 0x00000008020d7c19 */ /* 0x000fc40008001203 */
[----:B-1----:R-:W-:-:S05]  /*d8e0*/  I2FP.F32.U32 R2, R10 ;  /* 0x0000000a00027245 */ /* 0x002fca0000201000 */
[----:B------:R-:W-:Y:S01]  /*d8f0*/  FMUL R4, R2, UR9 ;  /* 0x0000000902047c20 */ /* 0x000fe20008400000 */
[----:B------:R-:W-:Y:S01]  /*d900*/  SHF.R.U32.HI R2, RZ, UR8, R3 ;  /* 0x00000008ff027c19 */ /* 0x000fe20008011603 */
[----:B------:R-:W-:Y:S02]  /*d910*/  ULDC UR8, c[0x0][0x658] ;  /* 0x0001960000087ab9 */ /* 0x000fe40000000800 */
[----:B------:R1:W4:Y:S01]  /*d920*/  F2I.U32.TRUNC.NTZ R18, R4 ;  /* 0x0000000400127305 */ /* 0x000322000020f000 */
[----:B------:R-:W-:Y:S01]  /*d930*/  SHF.R.U64 R16, R13, UR10, R2 ;  /* 0x0000000a0d107c19 */ /* 0x000fe20008001202 */
[----:B---3--:R-:W-:Y:S01]  /*d940*/  IMAD.MOV R6, RZ, RZ, -R6 ;  /* 0x000000ffff067224 */ /* 0x008fe200078e0a06 */
[----:B------:R-:W-:-:S03]  /*d950*/  SHF.R.U32.HI R3, RZ, UR10, R2 ;  /* 0x0000000aff037c19 */ /* 0x000fc60008011602 */
[----:B--2---:R-:W-:Y:S01]  /*d960*/  IMAD R19, R7, R6, R12 ;  /* 0x0000000607137224 */ /* 0x004fe200078e020c */
[--C-:B------:R-:W-:Y:S02]  /*d970*/  SHF.R.U64 R14, R16, UR8, R3.reuse ;  /* 0x00000008100e7c19 */ /* 0x100fe40008001203 */
[----:B------:R-:W-:-:S03]  /*d980*/  SHF.R.U32.HI R3, RZ, UR8, R3 ;  /* 0x00000008ff037c19 */ /* 0x000fc60008011603 */
[----:B------:R-:W-:Y:S01]  /*d990*/  IMAD.MOV.U32 R2, RZ, RZ, R14 ;  /* 0x000000ffff027224 */ /* 0x000fe200078e000e */
[----:B-1--4-:R-:W-:Y:S06]  /*d9a0*/  @!P1 BRA `(.L_x_277) ;  /* 0x0000000000289947 */ /* 0x012fec0003800000 */
        /* <DEDUP_REMOVED lines=10> */
.L_x_277:
[----:B------:R-:W-:Y:S01]  /*da50*/  ULDC UR8, c[0x0][0x648] ;  /* 0x0001920000087ab9 */ /* 0x000fe20000000800 */
[----:B------:R-:W-:Y:S01]  /*da60*/  IMAD.MOV R18, RZ, RZ, -R18 ;  /* 0x000000ffff127224 */ /* 0x000fe200078e0a12 */
[----:B------:R-:W-:Y:S01]  /*da70*/  SHF.R.U64 R3, R2, UR8, R3 ;  /* 0x0000000802037c19 */ /* 0x000fe20008001203 */
[----:B------:R-:W-:Y:S01]  /*da80*/  ULDC UR8, c[0x0][0x638] ;  /* 0x00018e0000087ab9 */ /* 0x000fe20000000800 */
[----:B------:R-:W-:Y:S01]  /*da90*/  LOP3.LUT R2, R16, UR6, RZ, 0xc0, !PT ;  /* 0x0000000610027c12 */ /* 0x000fe2000f8ec0ff */
[----:B0-----:R-:W-:Y:S01]  /*daa0*/  @P4 IMAD R19, R15, R18, R10 ;  /* 0x000000120f134224 */ /* 0x001fe200078e020a */
[----:B------:R-:W-:Y:S01]  /*dab0*/  LOP3.LUT R13, R13, UR4, RZ, 0xc0, !PT ;  /* 0x000000040d0d7c12 */ /* 0x000fe2000f8ec0ff */
[----:B------:R-:W-:Y:S01]  /*dac0*/  IMAD.MOV R5, RZ, RZ, -R3 ;  /* 0x000000ffff057224 */ /* 0x000fe200078e0a03 */
[----:B------:R-:W-:Y:S01]  /*dad0*/  ULDC UR9, c[0x0][0x610] ;  /* 0x0001840000097ab9 */ /* 0x000fe20000000800 */
[----:B------:R-:W-:Y:S02]  /*dae0*/  IMAD R2, R3, UR5, R2 ;  /* 0x0000000503027c24 */ /* 0x000fe4000f8e0202 */
[----:B------:R-:W-:Y:S01]  /*daf0*/  IMAD R14, R5, UR8, R14 ;  /* 0x00000008050e7c24 */ /* 0x000fe2000f8e020e */
[----:B------:R-:W-:Y:S01]  /*db00*/  ULDC UR8, c[0x0][0x600] ;  /* 0x0001800000087ab9 */ /* 0x000fe20000000800 */
[----:B------:R-:W-:-:S02]  /*db10*/  IMAD R5, R2, UR9, R19 ;  /* 0x0000000902057c24 */ /* 0x000fc4000f8e0213 */
[----:B------:R-:W-:Y:S02]  /*db20*/  IMAD R14, R14, UR8, R13 ;  /* 0x000000080e0e7c24 */ /* 0x000fe4000f8e020d */
[----:B------:R-:W-:-:S03]  /*db30*/  IMAD.MOV.U32 R2, RZ, RZ, 0x1 ;  /* 0x00000001ff027424 */ /* 0x000fc600078e00ff */
[----:B------:R-:W-:Y:S02]  /*db40*/  SEL R6, R14, R5, !P4 ;  /* 0x000000050e067207 */ /* 0x000fe40006000000 */
[----:B------:R-:W-:-:S07]  /*db50*/  SEL R5, R5, R14, !P4 ;  /* 0x0000000e05057207 */ /* 0x000fce0006000000 */
.L_x_275:
[----:B------:R-:W-:Y:S05]  /*db60*/  BSYNC B1 ;  /* 0x0000000000017941 */ /* 0x000fea0003800000 */
.L_x_274:
[----:B------:R-:W-:-:S13]  /*db70*/  LOP3.LUT P1, RZ, R2, 0xff, RZ, 0xc0, !PT ;  /* 0x000000ff02ff7812 */ /* 0x000fda000782c0ff */
[----:B------:R-:W-:Y:S05]  /*db80*/  @P1 BRA `(.L_x_278) ;  /* 0xfffffff400281947 */ /* 0x000fea000383ffff */
[----:B------:R-:W-:Y:S05]  /*db90*/  BSYNC B0 ;  /* 0x0000000000007941 */ /* 0x000fea0003800000 */
.L_x_266:
[----:B------:R-:W-:-:S03]  /*dba0*/  UMOV UR8, 0xffffffff ;  /* 0xffffffff00087882 */ /* 0x000fc60000000000 */
[----:B------:R-:W-:Y:S05]  /*dbb0*/  BRA.DIV UR8, `(.L_x_279) ;  /* 0x0000000e083c7947 */ /* 0x000fea000b800000 */
[----:B------:R-:W-:-:S13]  /*dbc0*/  ELECT P0, URZ, PT ;  /* 0x00000000003f782f */ /* 0x000fda0003800000 */
.L_x_308:
[----:B------:R-:W-:Y:S04]  /*dbd0*/  BSSY B0, `(.L_x_280) ;  /* 0x00000b3000007945 */ /* 0x000fe80003800000 */
[----:B------:R-:W-:Y:S05]  /*dbe0*/  @!P0 BRA `(.L_x_281) ;  /* 0x0000000800c48947 */ /* 0x000fea0003800000 */
[----:B------:R-:W-:-:S04]  /*dbf0*/  ULOP3.LUT UR8, UR7, 0x2, URZ, 0xfc, !UPT ;  /* 0x0000000207087892 */ /* 0x000fc8000f8efc3f */
[----:B------:R-:W-:-:S06]  /*dc00*/  UISETP.NE.AND UP0, UPT, UR8, 0x3, UPT ;  /* 0x000000030800788c */ /* 0x000fcc000bf05270 */
[----:B------:R-:W-:-:S13]  /*dc10*/  PLOP3.LUT P0, PT, PT, PT, UP0, 0x80, 0x0 ;  /* 0x000000000000781c */ /* 0x000fda0003f0f008 */
[----:B------:R-:W-:Y:S05]  /*dc20*/  @!P0 BRA `(.L_x_282) ;  /* 0x0000000000048947 */ /* 0x000fea0003800000 */
[----:B------:R-:W-:Y:S01]  /*dc30*/  BPT.TRAP 0x1 ;  /* 0x000000040000795c */ /* 0x000fe20000300000 */
.L_x_282:
[----:B------:R-:W0:Y:S01]  /*dc40*/  S2R R3, SR_CgaCtaId ;  /* 0x0000000000037919 */ /* 0x000e220000008800 */
[----:B------:R-:W-:-:S04]  /*dc50*/  MOV R2, 0x400 ;  /* 0x0000040000027802 */ /* 0x000fc80000000f00 */
[----:B0-----:R-:W-:Y:S02]  /*dc60*/  LEA R3, R3, R2, 0x18 ;  /* 0x0000000203037211 */ /* 0x001fe400078ec0ff */
[----:B------:R-:W-:-:S03]  /*dc70*/  SHF.L.U32 R2, R0, 0x1f, RZ ;  /* 0x0000001f00027819 */ /* 0x000fc600000006ff */
[----:B------:R-:W-:-:S04]  /*dc80*/  VIADD R3, R3, 0x98 ;  /* 0x0000009803037836 */ /* 0x000fc80000000000 */
[C---:B------:R-:W-:Y:S02]  /*dc90*/  IMAD R7, R8.reuse, 0x8, R3 ;  /* 0x0000000808077824 */ /* 0x040fe400078e0203 */
[----:B------:R-:W-:Y:S02]  /*dca0*/  VIADD R8, R8, 0x1 ;  /* 0x0000000108087836 */ /* 0x000fe40000000000 */
[----:B------:R-:W0:Y:S03]  /*dcb0*/  SYNCS.PHASECHK.TRANS64.TRYWAIT P0, [R7+URZ], R2 ;  /* 0x00000002070075a7 */ /* 0x000e26000800017f */
[----:B------:R-:W-:-:S04]  /*dcc0*/  ISETP.NE.AND P1, PT, R8, 0x13, PT ;  /* 0x000000130800780c */ /* 0x000fc80003f25270 */
[----:B------:R-:W-:Y:S02]  /*dcd0*/  SEL R5, RZ, 0x1, P1 ;  /* 0x00000001ff057807 */ /* 0x000fe40000800000 */
[----:B------:R-:W-:Y:S02]  /*dce0*/  SEL R8, R8, RZ, P1 ;  /* 0x000000ff08087207 */ /* 0x000fe40000800000 */
[----:B------:R-:W-:-:S03]  /*dcf0*/  LOP3.LUT R5, R0, R5, RZ, 0x3c, !PT ;  /* 0x0000000500057212 */ /* 0x000fc600078e3cff */
[----:B------:R-:W-:Y:S01]  /*dd00*/  IMAD R9, R8, 0x8, R3 ;  /* 0x0000000808097824 */ /* 0x000fe200078e0203 */
[----:B------:R-:W-:Y:S01]  /*dd10*/  SHF.L.U32 R4, R5, 0x1f, RZ ;  /* 0x0000001f05047819 */ /* 0x000fe200000006ff */
[----:B0-----:R-:W-:Y:S06]  /*dd20*/  @!P0 BRA `(.L_x_283) ;  /* 0x0000000c00048947 */ /* 0x001fec0003800000 */
.L_x_309:
[----:B------:R-:W1:Y:S01]  /*dd30*/  SYNCS.PHASECHK.TRANS64.TRYWAIT P0, [R9+URZ], R4 ;  /* 0x00000004090075a7 */ /* 0x000e62000800017f */
[----:B------:R-:W-:-:S05]  /*dd40*/  VIADD R0, R8, 0x1 ;  /* 0x0000000108007836 */ /* 0x000fca0000000000 */
[----:B------:R-:W-:-:S04]  /*dd50*/  ISETP.NE.AND P1, PT, R0, 0x13, PT ;  /* 0x000000130000780c */ /* 0x000fc80003f25270 */
[----:B0-----:R-:W-:Y:S02]  /*dd60*/  SEL R2, RZ, 0x1, P1 ;  /* 0x00000001ff027807 */ /* 0x001fe40000800000 */
[----:B------:R-:W-:Y:S02]  /*dd70*/  SEL R0, R0, RZ, P1 ;  /* 0x000000ff00007207 */ /* 0x000fe40000800000 */
[----:B------:R-:W-:-:S03]  /*dd80*/  LOP3.LUT R7, R5, R2, RZ, 0x3c, !PT ;  /* 0x0000000205077212 */ /* 0x000fc600078e3cff */
[----:B------:R-:W-:Y:S01]  /*dd90*/  IMAD R6, R0, 0x8, R3 ;  /* 0x0000000800067824 */ /* 0x000fe200078e0203 */
[----:B------:R-:W-:Y:S01]  /*dda0*/  SHF.L.U32 R5, R7, 0x1f, RZ ;  /* 0x0000001f07057819 */ /* 0x000fe200000006ff */
[----:B-1----:R-:W-:Y:S06]  /*ddb0*/  @!P0 BRA `(.L_x_284) ;  /* 0x0000000800f48947 */ /* 0x002fec0003800000 */
.L_x_310:
[----:B------:R-:W1:Y:S01]  /*ddc0*/  SYNCS.PHASECHK.TRANS64.TRYWAIT P0, [R6+URZ], R5 ;  /* 0x00000005060075a7 */ /* 0x000e62000800017f */
[----:B------:R-:W-:-:S05]  /*ddd0*/  VIADD R0, R0, 0x1 ;  /* 0x0000000100007836 */ /* 0x000fca0000000000 */
[----:B------:R-:W-:-:S04]  /*dde0*/  ISETP.NE.AND P1, PT, R0, 0x13, PT ;  /* 0x000000130000780c */ /* 0x000fc80003f25270 */
[----:B------:R-:W-:Y:S02]  /*ddf0*/  SEL R2, RZ, 0x1, P1 ;  /* 0x00000001ff027807 */ /* 0x000fe40000800000 */
[----:B------:R-:W-:Y:S02]  /*de00*/  SEL R0, R0, RZ, P1 ;  /* 0x000000ff00007207 */ /* 0x000fe40000800000 */
[----:B------:R-:W-:-:S03]  /*de10*/  LOP3.LUT R7, R7, R2, RZ, 0x3c, !PT ;  /* 0x0000000207077212 */ /* 0x000fc600078e3cff */
[----:B0-----:R-:W-:Y:S01]  /*de20*/  IMAD R9, R0, 0x8, R3 ;  /* 0x0000000800097824 */ /* 0x001fe200078e0203 */
[----:B------:R-:W-:Y:S01]  /*de30*/  SHF.L.U32 R4, R7, 0x1f, RZ ;  /* 0x0000001f07047819 */ /* 0x000fe200000006ff */
[----:B-1----:R-:W-:Y:S06]  /*de40*/  @!P0 BRA `(.L_x_285) ;  /* 0x0000000800e48947 */ /* 0x002fec0003800000 */
.L_x_311:
        /* <DEDUP_REMOVED lines=9> */
.L_x_312:
        /* <DEDUP_REMOVED lines=9> */
.L_x_313:
        /* <DEDUP_REMOVED lines=9> */
.L_x_314:
        /* <DEDUP_REMOVED lines=9> */
.L_x_315:
        /* <DEDUP_REMOVED lines=9> */
.L_x_316:
        /* <DEDUP_REMOVED lines=9> */
.L_x_317:
        /* <DEDUP_REMOVED lines=9> */
.L_x_318:
        /* <DEDUP_REMOVED lines=9> */
.L_x_319:
        /* <DEDUP_REMOVED lines=9> */
.L_x_320:
        /* <DEDUP_REMOVED lines=9> */
.L_x_321:
        /* <DEDUP_REMOVED lines=9> */
.L_x_322:
        /* <DEDUP_REMOVED lines=9> */
.L_x_323:
        /* <DEDUP_REMOVED lines=9> */
.L_x_324:
        /* <DEDUP_REMOVED lines=9> */
.L_x_325:
[----:B------:R-:W1:Y:S01]  /*e630*/  SYNCS.PHASECHK.TRANS64.TRYWAIT P0, [R9+URZ], R4 ;  /* 0x00000004090075a7 */ /* 0x000e62000800017f */
[----:B------:R-:W-:-:S05]  /*e640*/  VIADD R0, R0, 0x1 ;  /* 0x0000000100007836 */ /* 0x000fca0000000000 */
[----:B------:R-:W-:-:S04]  /*e650*/  ISETP.NE.AND P1, PT, R0, 0x13, PT ;  /* 0x000000130000780c */ /* 0x000fc80003f25270 */
[----:B------:R-:W-:Y:S02]  /*e660*/  SEL R2, RZ, 0x1, P1 ;  /* 0x00000001ff027807 */ /* 0x000fe40000800000 */
[----:B------:R-:W-:Y:S02]  /*e670*/  SEL R0, R0, RZ, P1 ;  /* 0x000000ff00007207 */ /* 0x000fe40000800000 */
[----:B------:R-:W-:Y:S01]  /*e680*/  LOP3.LUT R2, R7, R2, RZ, 0x3c, !PT ;  /* 0x0000000207027212 */ /* 0x000fe200078e3cff */
[----:B-1----:R-:W-:Y:S06]  /*e690*/  @!P0 BRA `(.L_x_300) ;  /* 0x0000000400fc8947 */ /* 0x002fec0003800000 */
.L_x_326:
[----:B------:R-:W-:Y:S01]  /*e6a0*/  IMAD R3, R0, 0x8, R3 ;  /* 0x0000000800037824 */ /* 0x000fe200078e0203 */
[----:B------:R-:W-:-:S07]  /*e6b0*/  SHF.L.U32 R0, R2, 0x1f, RZ ;  /* 0x0000001f02007819 */ /* 0x000fce00000006ff */
.L_x_301:
[----:B--2---:R2:W3:Y:S02]  /*e6c0*/  SYNCS.PHASECHK.TRANS64.TRYWAIT P0, [R3+URZ], R0 ;  /* 0x00000000030075a7 */ /* 0x0044e4000800017f */
[----:B---3--:R-:W-:Y:S05]  /*e6d0*/  @!P0 NANOSLEEP.SYNCS 0x989680 ;  /* 0x009896800000895d */ /* 0x008fea0003900000 */
[----:B------:R-:W3:Y:S02]  /*e6e0*/  @!P0 SYNCS.PHASECHK.TRANS64 P0, [R3+URZ], R0 ;  /* 0x00000000030085a7 */ /* 0x000ee4000800007f */
[----:B---3--:R-:W-:Y:S05]  /*e6f0*/  @!P0 BRA `(.L_x_301) ;  /* 0xfffffffc00f08947 */ /* 0x008fea000383ffff */
.L_x_281:
[----:B------:R-:W-:Y:S05]  /*e700*/  BSYNC B0 ;  /* 0x0000000000007941 */ /* 0x000fea0003800000 */
.L_x_280:
[----:B------:R-:W-:Y:S05]  /*e710*/  EXIT ;  /* 0x000000000000794d */ /* 0x000fea0003800000 */
.L_x_18:
[----:B-1----:R-:W-:-:S04]  /*e720*/  IMAD.U32 R3, RZ, RZ, UR12 ;  /* 0x0000000cff037e24 */ /* 0x002fc8000f8e00ff */
[----:B------:R1:W2:Y:S03]  /*e730*/  SYNCS.PHASECHK.TRANS64.TRYWAIT P0, [R3+URZ], R0 ;  /* 0x00000000030075a7 */ /* 0x0002a6000800017f */
[----:B--2---:R-:W-:Y:S05]  /*e740*/  @!P0 NANOSLEEP.SYNCS 0x989680 ;  /* 0x009896800000895d */ /* 0x004fea0003900000 */
[----:B------:R-:W2:Y:S02]  /*e750*/  @!P0 SYNCS.PHASECHK.TRANS64 P0, [R3+URZ], R0 ;  /* 0x00000000030085a7 */ /* 0x000ea4000800007f */
[----:B--2---:R-:W-:Y:S05]  /*e760*/  @!P0 BRA `(.L_x_18) ;  /* 0xfffffffc00ec8947 */ /* 0x004fea000383ffff */
[----:B------:R-:W-:Y:S05]  /*e770*/  BRA `(.L_x_17) ;  /* 0xffffff3400087947 */ /* 0x000fea000383ffff */
.L_x_24:
[----:B-1----:R-:W-:-:S04]  /*e780*/  IMAD.U32 R228, RZ, RZ, UR14 ;  /* 0x0000000effe47e24 */ /* 0x002fc8000f8e00ff */
[----:B------:R1:W2:Y:S03]  /*e790*/  SYNCS.PHASECHK.TRANS64.TRYWAIT P0, [R228+URZ], R227 ;  /* 0x000000e3e40075a7 */ /* 0x0002a6000800017f */
[----:B--2---:R-:W-:Y:S05]  /*e7a0*/  @!P0 NANOSLEEP.SYNCS 0x989680 ;  /* 0x009896800000895d */ /* 0x004fea0003900000 */
[----:B------:R-:W2:Y:S02]  /*e7b0*/  @!P0 SYNCS.PHASECHK.TRANS64 P0, [R228+URZ], R227 ;  /* 0x000000e3e40085a7 */ /* 0x000ea4000800007f */
[----:B--2---:R-:W-:Y:S05]  /*e7c0*/  @!P0 BRA `(.L_x_24) ;  /* 0xfffffffc00ec8947 */ /* 0x004fea000383ffff */
[----:B------:R-:W-:Y:S05]  /*e7d0*/  BRA `(.L_x_23) ;  /* 0xffffff4400247947 */ /* 0x000fea000383ffff */
.L_x_267:
[----:B------:R-:W-:Y:S01]  /*e7e0*/  BSSY B1, `(.L_x_302) ;  /* 0x0000006000017945 */ /* 0x000fe20003800000 */
[----:B------:R-:W-:-:S07]  /*e7f0*/  IMAD.MOV.U32 R2, RZ, RZ, -0x1 ;  /* 0xffffffffff027424 */ /* 0x000fce00078e00ff */
[----:B------:R-:W-:Y:S05]  /*e800*/  WARPSYNC.COLLECTIVE R2, `(.L_x_303) ;  /* 0x00000000020c7348 */ /* 0x000fea0003c00000 */
[----:B------:R-:W-:Y:S02]  /*e810*/  ELECT P1, UR62, PT ;  /* 0x00000000003e782f */ /* 0x000fe40003820000 */
[----:B------:R-:W-:Y:S01]  /*e820*/  MOV R2, UR62 ;  /* 0x0000003e00027c02 */ /* 0x000fe20008000f00 */
[----:B------:R-:W-:Y:S10]  /*e830*/  ENDCOLLECTIVE ;  /* 0x000000000000791b */ /* 0x000ff40003800000 */
.L_x_303:
[----:B------:R-:W-:Y:S05]  /*e840*/  BSYNC B1 ;  /* 0x0000000000017941 */ /* 0x000fea0003800000 */
.L_x_302:
[----:B------:R-:W-:Y:S05]  /*e850*/  BRA `(.L_x_304) ;  /* 0xffffffe800007947 */ /* 0x000fea000383ffff */
.L_x_270:
[----:B-1----:R1:W2:Y:S02]  /*e860*/  SYNCS.PHASECHK.TRANS64.TRYWAIT P1, [R13+URZ+0x98], R4 ;  /* 0x000098040d0075a7 */ /* 0x0022a4000802017f */
[----:B--2---:R-:W-:Y:S05]  /*e870*/  @!P1 NANOSLEEP.SYNCS 0x989680 ;  /* 0x009896800000995d */ /* 0x004fea0003900000 */
[----:B------:R-:W2:Y:S02]  /*e880*/  @!P1 SYNCS.PHASECHK.TRANS64 P1, [R13+URZ+0x98], R4 ;  /* 0x000098040d0095a7 */ /* 0x000ea4000802007f */
[----:B--2---:R-:W-:Y:S05]  /*e890*/  @!P1 BRA `(.L_x_270) ;  /* 0xfffffffc00f09947 */ /* 0x004fea000383ffff */
[----:B------:R-:W-:Y:S05]  /*e8a0*/  BRA `(.L_x_305) ;  /* 0xffffffe800347947 */ /* 0x000fea000383ffff */
.L_x_279:
[----:B------:R-:W-:Y:S01]  /*e8b0*/  BSSY B0, `(.L_x_306) ;  /* 0x0000006000007945 */ /* 0x000fe20003800000 */
[----:B------:R-:W-:-:S07]  /*e8c0*/  IMAD.MOV.U32 R2, RZ, RZ, -0x1 ;  /* 0xffffffffff027424 */ /* 0x000fce00078e00ff */
[----:B------:R-:W-:Y:S05]  /*e8d0*/  WARPSYNC.COLLECTIVE R2, `(.L_x_307) ;  /* 0x00000000020c7348 */ /* 0x000fea0003c00000 */
[----:B------:R-:W-:Y:S02]  /*e8e0*/  ELECT P1, UR62, PT ;  /* 0x00000000003e782f */ /* 0x000fe40003820000 */
[----:B------:R-:W-:Y:S01]  /*e8f0*/  MOV R2, UR62 ;  /* 0x0000003e00027c02 */ /* 0x000fe20008000f00 */
[----:B------:R-:W-:Y:S10]  /*e900*/  ENDCOLLECTIVE ;  /* 0x000000000000791b */ /* 0x000ff40003800000 */
.L_x_307:
[----:B------:R-:W-:Y:S05]  /*e910*/  BSYNC B0 ;  /* 0x0000000000007941 */ /* 0x000fea0003800000 */
.L_x_306:
[----:B------:R-:W-:Y:S01]  /*e920*/  PLOP3.LUT P0, PT, P1, PT, PT, 0x80, 0x0 ;  /* 0x000000000000781c */ /* 0x000fe20000f0f070 */
[----:B------:R-:W-:-:S12]  /*e930*/  BRA `(.L_x_308) ;  /* 0xfffffff000a47947 */ /* 0x000fd8000383ffff */
.L_x_283:
[----:B0-----:R0:W1:Y:S02]  /*e940*/  SYNCS.PHASECHK.TRANS64.TRYWAIT P0, [R7+URZ], R2 ;  /* 0x00000002070075a7 */ /* 0x001064000800017f */
[----:B-1----:R-:W-:Y:S05]  /*e950*/  @!P0 NANOSLEEP.SYNCS 0x989680 ;  /* 0x009896800000895d */ /* 0x002fea0003900000 */
[----:B------:R-:W1:Y:S02]  /*e960*/  @!P0 SYNCS.PHASECHK.TRANS64 P0, [R7+URZ], R2 ;  /* 0x00000002070085a7 */ /* 0x000e64000800007f */
[----:B-1----:R-:W-:Y:S05]  /*e970*/  @!P0 BRA `(.L_x_283) ;  /* 0xfffffffc00f08947 */ /* 0x002fea000383ffff */
[----:B------:R-:W-:Y:S05]  /*e980*/  BRA `(.L_x_309) ;  /* 0xfffffff000e87947 */ /* 0x000fea000383ffff */
.L_x_284:
[----:B0-----:R0:W1:Y:S02]  /*e990*/  SYNCS.PHASECHK.TRANS64.TRYWAIT P0, [R9+URZ], R4 ;  /* 0x00000004090075a7 */ /* 0x001064000800017f */
[----:B-1----:R-:W-:Y:S05]  /*e9a0*/  @!P0 NANOSLEEP.SYNCS 0x989680 ;  /* 0x009896800000895d */ /* 0x002fea0003900000 */
[----:B------:R-:W1:Y:S02]  /*e9b0*/  @!P0 SYNCS.PHASECHK.TRANS64 P0, [R9+URZ], R4 ;  /* 0x00000004090085a7 */ /* 0x000e64000800007f */
[----:B-1----:R-:W-:Y:S05]  /*e9c0*/  @!P0 BRA `(.L_x_284) ;  /* 0xfffffffc00f08947 */ /* 0x002fea000383ffff */
[----:B------:R-:W-:Y:S05]  /*e9d0*/  BRA `(.L_x_310) ;  /* 0xfffffff000f87947 */ /* 0x000fea000383ffff */
.L_x_285:
[----:B0-----:R0:W1:Y:S02]  /*e9e0*/  SYNCS.PHASECHK.TRANS64.TRYWAIT P0, [R6+URZ], R5 ;  /* 0x00000005060075a7 */ /* 0x001064000800017f */
[----:B-1----:R-:W-:Y:S05]  /*e9f0*/  @!P0 NANOSLEEP.SYNCS 0x989680 ;  /* 0x009896800000895d */ /* 0x002fea0003900000 */
[----:B------:R-:W1:Y:S02]  /*ea00*/  @!P0 SYNCS.PHASECHK.TRANS64 P0, [R6+URZ], R5 ;  /* 0x00000005060085a7 */ /* 0x000e64000800007f */
[----:B-1----:R-:W-:Y:S05]  /*ea10*/  @!P0 BRA `(.L_x_285) ;  /* 0xfffffffc00f08947 */ /* 0x002fea000383ffff */
[----:B------:R-:W-:Y:S05]  /*ea20*/  BRA `(.L_x_311) ;  /* 0xfffffff400087947 */ /* 0x000fea000383ffff */
.L_x_286:
[----:B0-----:R0:W1:Y:S02]  /*ea30*/  SYNCS.PHASECHK.TRANS64.TRYWAIT P0, [R9+URZ], R4 ;  /* 0x00000004090075a7 */ /* 0x001064000800017f */
[----:B-1----:R-:W-:Y:S05]  /*ea40*/  @!P0 NANOSLEEP.SYNCS 0x989680 ;  /* 0x009896800000895d */ /* 0x002fea0003900000 */
[----:B------:R-:W1:Y:S02]  /*ea50*/  @!P0 SYNCS.PHASECHK.TRANS64 P0, [R9+URZ], R4 ;  /* 0x00000004090085a7 */ /* 0x000e64000800007f */
[----:B-1----:R-:W-:Y:S05]  /*ea60*/  @!P0 BRA `(.L_x_286) ;  /* 0xfffffffc00f08947 */ /* 0x002fea000383ffff */
[----:B------:R-:W-:Y:S05]  /*ea70*/  BRA `(.L_x_312) ;  /* 0xfffffff400187947 */ /* 0x000fea000383ffff */
.L_x_287:
[----:B0-----:R0:W1:Y:S02]  /*ea80*/  SYNCS.PHASECHK.TRANS64.TRYWAIT P0, [R6+URZ], R5 ;  /* 0x00000005060075a7 */ /* 0x001064000800017f */
[----:B-1----:R-:W-:Y:S05]  /*ea90*/  @!P0 NANOSLEEP.SYNCS 0x989680 ;  /* 0x009896800000895d */ /* 0x002fea0003900000 */
[----:B------:R-:W1:Y:S02]  /*eaa0*/  @!P0 SYNCS.PHASECHK.TRANS64 P0, [R6+URZ], R5 ;  /* 0x00000005060085a7 */ /* 0x000e64000800007f */
[----:B-1----:R-:W-:Y:S05]  /*eab0*/  @!P0 BRA `(.L_x_287) ;  /* 0xfffffffc00f08947 */ /* 0x002fea000383ffff */
[----:B------:R-:W-:Y:S05]  /*eac0*/  BRA `(.L_x_313) ;  /* 0xfffffff400287947 */ /* 0x000fea000383ffff */
.L_x_288:
[----:B0-----:R0:W1:Y:S02]  /*ead0*/  SYNCS.PHASECHK.TRANS64.TRYWAIT P0, [R9+URZ], R4 ;  /* 0x00000004090075a7 */ /* 0x001064000800017f */
[----:B-1----:R-:W-:Y:S05]  /*eae0*/  @!P0 NANOSLEEP.SYNCS 0x989680 ;  /* 0x009896800000895d */ /* 0x002fea0003900000 */
[----:B------:R-:W1:Y:S02]  /*eaf0*/  @!P0 SYNCS.PHASECHK.TRANS64 P0, [R9+URZ], R4 ;  /* 0x00000004090085a7 */ /* 0x000e64000800007f */
[----:B-1----:R-:W-:Y:S05]  /*eb00*/  @!P0 BRA `(.L_x_288) ;  /* 0xfffffffc00f08947 */ /* 0x002fea000383ffff */
[----:B------:R-:W-:Y:S05]  /*eb10*/  BRA `(.L_x_314) ;  /* 0xfffffff400387947 */ /* 0x000fea000383ffff */
.L_x_289:
[----:B0-----:R0:W1:Y:S02]  /*eb20*/  SYNCS.PHASECHK.TRANS64.TRYWAIT P0, [R6+URZ], R5 ;  /* 0x00000005060075a7 */ /* 0x001064000800017f */
[----:B-1----:R-:W-:Y:S05]  /*eb30*/  @!P0 NANOSLEEP.SYNCS 0x989680 ;  /* 0x009896800000895d */ /* 0x002fea0003900000 */
[----:B------:R-:W1:Y:S02]  /*eb40*/  @!P0 SYNCS.PHASECHK.TRANS64 P0, [R6+URZ], R5 ;  /* 0x00000005060085a7 */ /* 0x000e64000800007f */
[----:B-1----:R-:W-:Y:S05]  /*eb50*/  @!P0 BRA `(.L_x_289) ;  /* 0xfffffffc00f08947 */ /* 0x002fea000383ffff */
[----:B------:R-:W-:Y:S05]  /*eb60*/  BRA `(.L_x_315) ;  /* 0xfffffff400487947 */ /* 0x000fea000383ffff */
.L_x_290:
[----:B0-----:R0:W1:Y:S02]  /*eb70*/  SYNCS.PHASECHK.TRANS64.TRYWAIT P0, [R9+URZ], R4 ;  /* 0x00000004090075a7 */ /* 0x001064000800017f */
[----:B-1----:R-:W-:Y:S05]  /*eb80*/  @!P0 NANOSLEEP.SYNCS 0x989680 ;  /* 0x009896800000895d */ /* 0x002fea0003900000 */
[----:B------:R-:W1:Y:S02]  /*eb90*/  @!P0 SYNCS.PHASECHK.TRANS64 P0, [R9+URZ], R4 ;  /* 0x00000004090085a7 */ /* 0x000e64000800007f */
[----:B-1----:R-:W-:Y:S05]  /*eba0*/  @!P0 BRA `(.L_x_290) ;  /* 0xfffffffc00f08947 */ /* 0x002fea000383ffff */
[----:B------:R-:W-:Y:S05]  /*ebb0*/  BRA `(.L_x_316) ;  /* 0xfffffff400587947 */ /* 0x000fea000383ffff */
.L_x_291:
[----:B0-----:R0:W1:Y:S02]  /*ebc0*/  SYNCS.PHASECHK.TRANS64.TRYWAIT P0, [R6+URZ], R5 ;  /* 0x00000005060075a7 */ /* 0x001064000800017f */
[----:B-1----:R-:W-:Y:S05]  /*ebd0*/  @!P0 NANOSLEEP.SYNCS 0x989680 ;  /* 0x009896800000895d */ /* 0x002fea0003900000 */
[----:B------:R-:W1:Y:S02]  /*ebe0*/  @!P0 SYNCS.PHASECHK.TRANS64 P0, [R6+URZ], R5 ;  /* 0x00000005060085a7 */ /* 0x000e64000800007f */
[----:B-1----:R-:W-:Y:S05]  /*ebf0*/  @!P0 BRA `(.L_x_291) ;  /* 0xfffffffc00f08947 */ /* 0x002fea000383ffff */
[----:B------:R-:W-:Y:S05]  /*ec00*/  BRA `(.L_x_317) ;  /* 0xfffffff400687947 */ /* 0x000fea000383ffff */
.L_x_292:
[----:B0-----:R0:W1:Y:S02]  /*ec10*/  SYNCS.PHASECHK.TRANS64.TRYWAIT P0, [R9+URZ], R4 ;  /* 0x00000004090075a7 */ /* 0x001064000800017f */
[----:B-1----:R-:W-:Y:S05]  /*ec20*/  @!P0 NANOSLEEP.SYNCS 0x989680 ;  /* 0x009896800000895d */ /* 0x002fea0003900000 */
[----:B------:R-:W1:Y:S02]  /*ec30*/  @!P0 SYNCS.PHASECHK.TRANS64 P0, [R9+URZ], R4 ;  /* 0x00000004090085a7 */ /* 0x000e64000800007f */
[----:B-1----:R-:W-:Y:S05]  /*ec40*/  @!P0 BRA `(.L_x_292) ;  /* 0xfffffffc00f08947 */ /* 0x002fea000383ffff */
[----:B------:R-:W-:Y:S05]  /*ec50*/  BRA `(.L_x_318) ;  /* 0xfffffff400787947 */ /* 0x000fea000383ffff */
.L_x_293:
[----:B0-----:R0:W1:Y:S02]  /*ec60*/  SYNCS.PHASECHK.TRANS64.TRYWAIT P0, [R6+URZ], R5 ;  /* 0x00000005060075a7 */ /* 0x001064000800017f */
[----:B-1----:R-:W-:Y:S05]  /*ec70*/  @!P0 NANOSLEEP.SYNCS 0x989680 ;  /* 0x009896800000895d */ /* 0x002fea0003900000 */
[----:B------:R-:W1:Y:S02]  /*ec80*/  @!P0 SYNCS.PHASECHK.TRANS64 P0, [R6+URZ], R5 ;  /* 0x00000005060085a7 */ /* 0x000e64000800007f */
[----:B-1----:R-:W-:Y:S05]  /*ec90*/  @!P0 BRA `(.L_x_293) ;  /* 0xfffffffc00f08947 */ /* 0x002fea000383ffff */
[----:B------:R-:W-:Y:S05]  /*eca0*/  BRA `(.L_x_319) ;  /* 0xfffffff400887947 */ /* 0x000fea000383ffff */
.L_x_294:
[----:B0-----:R0:W1:Y:S02]  /*ecb0*/  SYNCS.PHASECHK.TRANS64.TRYWAIT P0, [R9+URZ], R4 ;  /* 0x00000004090075a7 */ /* 0x001064000800017f */
[----:B-1----:R-:W-:Y:S05]  /*ecc0*/  @!P0 NANOSLEEP.SYNCS 0x989680 ;  /* 0x009896800000895d */ /* 0x002fea0003900000 */
[----:B------:R-:W1:Y:S02]  /*ecd0*/  @!P0 SYNCS.PHASECHK.TRANS64 P0, [R9+URZ], R4 ;  /* 0x00000004090085a7 */ /* 0x000e64000800007f */
[----:B-1----:R-:W-:Y:S05]  /*ece0*/  @!P0 BRA `(.L_x_294) ;  /* 0xfffffffc00f08947 */ /* 0x002fea000383ffff */
[----:B------:R-:W-:Y:S05]  /*ecf0*/  BRA `(.L_x_320) ;  /* 0xfffffff400987947 */ /* 0x000fea000383ffff */
.L_x_295:
[----:B0-----:R0:W1:Y:S02]  /*ed00*/  SYNCS.PHASECHK.TRANS64.TRYWAIT P0, [R6+URZ], R5 ;  /* 0x00000005060075a7 */ /* 0x001064000800017f */
[----:B-1----:R-:W-:Y:S05]  /*ed10*/  @!P0 NANOSLEEP.SYNCS 0x989680 ;  /* 0x009896800000895d */ /* 0x002fea0003900000 */
[----:B------:R-:W1:Y:S02]  /*ed20*/  @!P0 SYNCS.PHASECHK.TRANS64 P0, [R6+URZ], R5 ;  /* 0x00000005060085a7 */ /* 0x000e64000800007f */
[----:B-1----:R-:W-:Y:S05]  /*ed30*/  @!P0 BRA `(.L_x_295) ;  /* 0xfffffffc00f08947 */ /* 0x002fea000383ffff */
[----:B------:R-:W-:Y:S05]  /*ed40*/  BRA `(.L_x_321) ;  /* 0xfffffff400a87947 */ /* 0x000fea000383ffff */
.L_x_296:
[----:B0-----:R0:W1:Y:S02]  /*ed50*/  SYNCS.PHASECHK.TRANS64.TRYWAIT P0, [R9+URZ], R4 ;  /* 0x00000004090075a7 */ /* 0x001064000800017f */
[----:B-1----:R-:W-:Y:S05]  /*ed60*/  @!P0 NANOSLEEP.SYNCS 0x989680 ;  /* 0x009896800000895d */ /* 0x002fea0003900000 */
[----:B------:R-:W1:Y:S02]  /*ed70*/  @!P0 SYNCS.PHASECHK.TRANS64 P0, [R9+URZ], R4 ;  /* 0x00000004090085a7 */ /* 0x000e64000800007f */
[----:B-1----:R-:W-:Y:S05]  /*ed80*/  @!P0 BRA `(.L_x_296) ;  /* 0xfffffffc00f08947 */ /* 0x002fea000383ffff */
[----:B------:R-:W-:Y:S05]  /*ed90*/  BRA `(.L_x_322) ;  /* 0xfffffff400b87947 */ /* 0x000fea000383ffff */
.L_x_297:
[----:B0-----:R0:W1:Y:S02]  /*eda0*/  SYNCS.PHASECHK.TRANS64.TRYWAIT P0, [R6+URZ], R5 ;  /* 0x00000005060075a7 */ /* 0x001064000800017f */
[----:B-1----:R-:W-:Y:S05]  /*edb0*/  @!P0 NANOSLEEP.SYNCS 0x989680 ;  /* 0x009896800000895d */ /* 0x002fea0003900000 */
[----:B------:R-:W1:Y:S02]  /*edc0*/  @!P0 SYNCS.PHASECHK.TRANS64 P0, [R6+URZ], R5 ;  /* 0x00000005060085a7 */ /* 0x000e64000800007f */
[----:B-1----:R-:W-:Y:S05]  /*edd0*/  @!P0 BRA `(.L_x_297) ;  /* 0xfffffffc00f08947 */ /* 0x002fea000383ffff */
[----:B------:R-:W-:Y:S05]  /*ede0*/  BRA `(.L_x_323) ;  /* 0xfffffff400c87947 */ /* 0x000fea000383ffff */
.L_x_298:
[----:B0-----:R0:W1:Y:S02]  /*edf0*/  SYNCS.PHASECHK.TRANS64.TRYWAIT P0, [R9+URZ], R4 ;  /* 0x00000004090075a7 */ /* 0x001064000800017f */
[----:B-1----:R-:W-:Y:S05]  /*ee00*/  @!P0 NANOSLEEP.SYNCS 0x989680 ;  /* 0x009896800000895d */ /* 0x002fea0003900000 */
[----:B------:R-:W1:Y:S02]  /*ee10*/  @!P0 SYNCS.PHASECHK.TRANS64 P0, [R9+URZ], R4 ;  /* 0x00000004090085a7 */ /* 0x000e64000800007f */
[----:B-1----:R-:W-:Y:S05]  /*ee20*/  @!P0 BRA `(.L_x_298) ;  /* 0xfffffffc00f08947 */ /* 0x002fea000383ffff */
[----:B------:R-:W-:Y:S05]  /*ee30*/  BRA `(.L_x_324) ;  /* 0xfffffff400d87947 */ /* 0x000fea000383ffff */
.L_x_299:
[----:B0-----:R0:W1:Y:S02]  /*ee40*/  SYNCS.PHASECHK.TRANS64.TRYWAIT P0, [R6+URZ], R5 ;  /* 0x00000005060075a7 */ /* 0x001064000800017f */
[----:B-1----:R-:W-:Y:S05]  /*ee50*/  @!P0 NANOSLEEP.SYNCS 0x989680 ;  /* 0x009896800000895d */ /* 0x002fea0003900000 */
[----:B------:R-:W1:Y:S02]  /*ee60*/  @!P0 SYNCS.PHASECHK.TRANS64 P0, [R6+URZ], R5 ;  /* 0x00000005060085a7 */ /* 0x000e64000800007f */
[----:B-1----:R-:W-:Y:S05]  /*ee70*/  @!P0 BRA `(.L_x_299) ;  /* 0xfffffffc00f08947 */ /* 0x002fea000383ffff */
[----:B------:R-:W-:Y:S05]  /*ee80*/  BRA `(.L_x_325) ;  /* 0xfffffff400e87947 */ /* 0x000fea000383ffff */
.L_x_300:
[----:B-1----:R1:W2:Y:S02]  /*ee90*/  SYNCS.PHASECHK.TRANS64.TRYWAIT P0, [R9+URZ], R4 ;  /* 0x00000004090075a7 */ /* 0x0022a4000800017f */
[----:B--2---:R-:W-:Y:S05]  /*eea0*/  @!P0 NANOSLEEP.SYNCS 0x989680 ;  /* 0x009896800000895d */ /* 0x004fea0003900000 */
[----:B------:R-:W2:Y:S02]  /*eeb0*/  @!P0 SYNCS.PHASECHK.TRANS64 P0, [R9+URZ], R4 ;  /* 0x00000004090085a7 */ /* 0x000ea4000800007f */
[----:B--2---:R-:W-:Y:S05]  /*eec0*/  @!P0 BRA `(.L_x_300) ;  /* 0xfffffffc00f08947 */ /* 0x004fea000383ffff */
[----:B------:R-:W-:Y:S05]  /*eed0*/  BRA `(.L_x_326) ;  /* 0xfffffff400f07947 */ /* 0x000fea000383ffff */
.L_x_327:
[----:B------:R-:W-:-:S00]  /*eee0*/  BRA `(.L_x_327) ;  /* 0xfffffffc00fc7947 */ /* 0x000fc0000383ffff */
[----:B------:R-:W-:-:S00]  /*eef0*/  NOP ;  /* 0x0000000000007918 */ /* 0x000fc00000000000 */
        /* <DEDUP_REMOVED lines=8> */
.L_x_328:


//--------------------- .nv.shared._ZN7cutlass13device_kernelINS_4gemm6kernel13GemmUniversalIN4cute5tupleIJiiiiEEENS1_10collective13CollectiveMmaINS1_37MainloopSm90TmaGmmaWarpSpecializedFP8ILi19ENS5_IJNS4_1CILi1EEESB_SB_EEENS1_35KernelTmaWarpSpecializedCooperativeEEENS5_IJNSA_ILi256EEENSA_ILi112EEENSA_ILi32EEEEEENS_12float_e4m3_tENS5_IJlSB_lEEESJ_SK_NS4_8TiledMMAINS4_8MMA_AtomIJNS4_4SM904GMMA30MMA_64x16x32_F32E4M3E4M3_SS_TNILNSO_7ScaleInE1ELSQ_1EEEEEENS4_6LayoutINS5_IJNSA_ILi2EEESB_SB_EEENS5_IJSB_NSA_ILi0EEESW_EEEEENS5_IJNS4_10UnderscoreESZ_SZ_EEEEENS4_13SM90_TMA_LOADENS4_14ComposedLayoutINS4_7SwizzleILi1ELi4ELi3EEENS4_18smem_ptr_flag_bitsILi8EEENST_INS5_IJNSA_ILi8EEESH_EEENS5_IJSH_SB_EEEEEEEvNS4_8identityES12_S1C_vS1D_EENS_8epilogue10collective6detail29Sm90TmaWarpSpecializedAdapterINS1G_15DefaultEpilogueISJ_SK_SK_NS1F_6thread17LinearCombinationISJ_Li1EffLNS1K_9ScaleType4KindE0ELNS_15FloatRoundStyleE2ESJ_EENS1_15EpilogueDefaultEEEEEvvEEEEvNT_6ParamsE --------------------------
	.section	.nv.shared._ZN7cutlass13device_kernelINS_4gemm6kernel13GemmUniversalIN4cute5tupleIJiiiiEEENS1_10collective13CollectiveMmaINS1_37MainloopSm90TmaGmmaWarpSpecializedFP8ILi19ENS5_IJNS4_1CILi1EEESB_SB_EEENS1_35KernelTmaWarpSpecializedCooperativeEEENS5_IJNSA_ILi256EEENSA_ILi112EEENSA_ILi32EEEEEENS_12float_e4m3_tENS5_IJlSB_lEEESJ_SK_NS4_8TiledMMAINS4_8MMA_AtomIJNS4_4SM904GMMA30MMA_64x16x32_F32E4M3E4M3_SS_TNILNSO_7ScaleInE1ELSQ_1EEEEEENS4_6LayoutINS5_IJNSA_ILi2EEESB_SB_EEENS5_IJSB_NSA_ILi0EEESW_EEEEENS5_IJNS4_10UnderscoreESZ_SZ_EEEEENS4_13SM90_TMA_LOADENS4_14ComposedLayoutINS4_7SwizzleILi1ELi4ELi3EEENS4_18smem_ptr_flag_bitsILi8EEENST_INS5_IJNSA_ILi8EEESH_EEENS5_IJSH_SB_EEEEEEEvNS4_8identityES12_S1C_vS1D_EENS_8epilogue10collective6detail29Sm90TmaWarpSpecializedAdapterINS1G_15DefaultEpilogueISJ_SK_SK_NS1F_6thread17LinearCombinationISJ_Li1EffLNS1K_9ScaleType4KindE0ELNS_15FloatRoundStyleE2ESJ_EENS1_15EpilogueDefaultEEEEEvvEEEEvNT_6ParamsE,"aw",@nobits
	.sectionflags	@""
	.align	16
	.zero		1024


//--------------------- .nv.shared.reserved.0     --------------------------
	.section	.nv.shared.reserved.0,"aw",@nobits
	.weak		__nv_reservedSMEM_offset_0_alias
	.size		__nv_reservedSMEM_offset_0_alias, 0, 0
	.other		__nv_reservedSMEM_offset_0_alias,@"STO_CUDA_RESERVED_SHARED STV_DEFAULT"
__nv_reservedSMEM_offset_0_alias:
	.zero		0


//--------------------- .nv.global                --------------------------
	.section	.nv.global,"aw",@nobits
.nv.global:
	.type		_ZN40_INTERNAL_726238ce_4_k_cu_29300770_146794cute1_E,@object
	.size		_ZN40_INTERNAL_726238ce_4_k_cu_29300770_146794cute1_E,(_ZN40_INTERNAL_726238ce_4_k_cu_29300770_146794cuda3std3__45__cpo6cbeginE - _ZN40_INTERNAL_726238ce_4_k_cu_29300770_146794cute1_E)
_ZN40_INTERNAL_726238ce_4_k_cu_29300770_146794cute1_E:
	.zero		1
	.type		_ZN40_INTERNAL_726238ce_4_k_cu_29300770_146794cuda3std3__45__cpo6cbeginE,@object
	.size		_ZN40_INTERNAL_726238ce_4_k_cu_29300770_146794cuda3std3__45__cpo6cbeginE,(_ZN40_INTERNAL_726238ce_4_k_cu_29300770_146794cuda3std3__48in_placeE - _ZN40_INTERNAL_726238ce_4_k_cu_29300770_146794cuda3std3__45__cpo6cbeginE)
_ZN40_INTERNAL_726238ce_4_k_cu_29300770_146794cuda3std3__45__cpo6cbeginE:
	.zero		1
	.type		_ZN40_INTERNAL_726238ce_4_k_cu_29300770_146794cuda3std3__48in_placeE,@object
	.size		_ZN40_INTERNAL_726238ce_4_k_cu_29300770_146794cuda3std3__48in_placeE,(_ZN40_INTERNAL_726238ce_4_k_cu_29300770_146794cuda3std6ranges3__45__cpo9iter_moveE - _ZN40_INTERNAL_726238ce_4_k_cu_29300770_146794cuda3std3__48in_placeE)
_ZN40_INTERNAL_726238ce_4_k_cu_29300770_146794cuda3std3__48in_placeE:
	.zero		1
	.type		_ZN40_INTERNAL_726238ce_4_k_cu_29300770_146794cuda3std6ranges3__45__cpo9iter_moveE,@object
	.size		_ZN40_INTERNAL_726238ce_4_k_cu_29300770_146794cuda3std6ranges3__45__cpo9iter_moveE,(_ZN40_INTERNAL_726238ce_4_k_cu_29300770_146794cuda3std3__45__cpo5beginE - _ZN40_INTERNAL_726238ce_4_k_cu_29300770_146794cuda3std6ranges3__45__cpo9iter_moveE)
_ZN40_INTERNAL_726238ce_4_k_cu_29300770_146794cuda3std6ranges3__45__cpo9iter_moveE:
	.zero		1
	.type		_ZN40_INTERNAL_726238ce_4_k_cu_29300770_146794cuda3std3__45__cpo5beginE,@object
	.size		_ZN40_INTERNAL_726238ce_4_k_cu_29300770_146794cuda3std3__45__cpo5beginE,(_ZN40_INTERNAL_726238ce_4_k_cu_29300770_146794cuda3std3__442_GLOBAL__N__726238ce_4_k_cu_29300770_146796ignoreE - _ZN40_INTERNAL_726238ce_4_k_cu_29300770_146794cuda3std3__45__cpo5beginE)
_ZN40_INTERNAL_726238ce_4_k_cu_29300770_146794cuda3std3__45__cpo5beginE:
	.zero		1
	.type		_ZN40_INTERNAL_726238ce_4_k_cu_29300770_146794cuda3std3__442_GLOBAL__N__726238ce_4_k_cu_29300770_146796ignoreE,@object
	.size		_ZN40_INTERNAL_726238ce_4_k_cu_29300770_146794cuda3std3__442_GLOBAL__N__726238ce_4_k_cu_29300770_146796ignoreE,(_ZN40_INTERNAL_726238ce_4_k_cu_29300770_146794cute7productE - _ZN40_INTERNAL_726238ce_4_k_cu_29300770_146794cuda3std3__442_GLOBAL__N__726238ce_4_k_cu_29300770_146796ignoreE)
_ZN40_INTERNAL_726238ce_4_k_cu_29300770_146794cuda3std3__442_GLOBAL__N__726238ce_4_k_cu_29300770_146796ignoreE:
	.zero		1
	.type		_ZN40_INTERNAL_726238ce_4_k_cu_29300770_146794cute7productE,@object
	.size		_ZN40_INTERNAL_726238ce_4_k_cu_29300770_146794cute7productE,(_ZN40_INTERNAL_726238ce_4_k_cu_29300770_146794cuda3std3__45__cpo3endE - _ZN40_INTERNAL_726238ce_4_k_cu_29300770_146794cute7productE)
_ZN40_INTERNAL_726238ce_4_k_cu_29300770_146794cute7productE:
	.zero		1
	.type		_ZN40_INTERNAL_726238ce_4_k_cu_29300770_146794cuda3std3__45__cpo3endE,@object
	.size		_ZN40_INTERNAL_726238ce_4_k_cu_29300770_146794cuda3std3__45__cpo3endE,(_ZN40_INTERNAL_726238ce_4_k_cu_29300770_146794cuda3std3__419piecewise_constructE - _ZN40_INTERNAL_726238ce_4_k_cu_29300770_146794cuda3std3__45__cpo3endE)
_ZN40_INTERNAL_726238ce_4_k_cu_29300770_146794cuda3std3__45__cpo3endE:
	.zero		1
	.type		_ZN40_INTERNAL_726238ce_4_k_cu_29300770_146794cuda3std3__419piecewise_constructE,@object
	.size		_ZN40_INTERNAL_726238ce_4_k_cu_29300770_146794cuda3std3__419piecewise_constructE,(_ZN40_INTERNAL_726238ce_4_k_cu_29300770_146794cuda3std3__45__cpo4cendE - _ZN40_INTERNAL_726238ce_4_k_cu_29300770_146794cuda3std3__419piecewise_constructE)
_ZN40_INTERNAL_726238ce_4_k_cu_29300770_146794cuda3std3__419piecewise_constructE:
	.zero		1
	.type		_ZN40_INTERNAL_726238ce_4_k_cu_29300770_146794cuda3std3__45__cpo4cendE,@object
	.size		_ZN40_INTERNAL_726238ce_4_k_cu_29300770_146794cuda3std3__45__cpo4cendE,(_ZN40_INTERNAL_726238ce_4_k_cu_29300770_146794cuda3std6ranges3__45__cpo4swapE - _ZN40_INTERNAL_726238ce_4_k_cu_29300770_146794cuda3std3__45__cpo4cendE)
_ZN40_INTERNAL_726238ce_4_k_cu_29300770_146794cuda3std3__45__cpo4cendE:
	.zero		1
	.type		_ZN40_INTERNAL_726238ce_4_k_cu_29300770_146794cuda3std6ranges3__45__cpo4swapE,@object
	.size		_ZN40_INTERNAL_726238ce_4_k_cu_29300770_146794cuda3std6ranges3__45__cpo4swapE,(.L_7 - _ZN40_INTERNAL_726238ce_4_k_cu_29300770_146794cuda3std6ranges3__45__cpo4swapE)
_ZN40_INTERNAL_726238ce_4_k_cu_29300770_146794cuda3std6ranges3__45__cpo4swapE:
	.zero		1
.L_7:


//--------------------- .nv.constant0._ZN7cutlass13device_kernelINS_4gemm6kernel13GemmUniversalIN4cute5tupleIJiiiiEEENS1_10collective13CollectiveMmaINS1_37MainloopSm90TmaGmmaWarpSpecializedFP8ILi19ENS5_IJNS4_1CILi1EEESB_SB_EEENS1_35KernelTmaWarpSpecializedCooperativeEEENS5_IJNSA_ILi256EEENSA_ILi112EEENSA_ILi32EEEEEENS_12float_e4m3_tENS5_IJlSB_lEEESJ_SK_NS4_8TiledMMAINS4_8MMA_AtomIJNS4_4SM904GMMA30MMA_64x16x32_F32E4M3E4M3_SS_TNILNSO_7ScaleInE1ELSQ_1EEEEEENS4_6LayoutINS5_IJNSA_ILi2EEESB_SB_EEENS5_IJSB_NSA_ILi0EEESW_EEEEENS5_IJNS4_10UnderscoreESZ_SZ_EEEEENS4_13SM90_TMA_LOADENS4_14ComposedLayoutINS4_7SwizzleILi1ELi4ELi3EEENS4_18smem_ptr_flag_bitsILi8EEENST_INS5_IJNSA_ILi8EEESH_EEENS5_IJSH_SB_EEEEEEEvNS4_8identityES12_S1C_vS1D_EENS_8epilogue10collective6detail29Sm90TmaWarpSpecializedAdapterINS1G_15DefaultEpilogueISJ_SK_SK_NS1F_6thread17LinearCombinationISJ_Li1EffLNS1K_9ScaleType4KindE0ELNS_15FloatRoundStyleE2ESJ_EENS1_15EpilogueDefaultEEEEEvvEEEEvNT_6ParamsE --------------------------
	.section	.nv.constant0._ZN7cutlass13device_kernelINS_4gemm6kernel13GemmUniversalIN4cute5tupleIJiiiiEEENS1_10collective13CollectiveMmaINS1_37MainloopSm90TmaGmmaWarpSpecializedFP8ILi19ENS5_IJNS4_1CILi1EEESB_SB_EEENS1_35KernelTmaWarpSpecializedCooperativeEEENS5_IJNSA_ILi256EEENSA_ILi112EEENSA_ILi32EEEEEENS_12float_e4m3_tENS5_IJlSB_lEEESJ_SK_NS4_8TiledMMAINS4_8MMA_AtomIJNS4_4SM904GMMA30MMA_64x16x32_F32E4M3E4M3_SS_TNILNSO_7ScaleInE1ELSQ_1EEEEEENS4_6LayoutINS5_IJNSA_ILi2EEESB_SB_EEENS5_IJSB_NSA_ILi0EEESW_EEEEENS5_IJNS4_10UnderscoreESZ_SZ_EEEEENS4_13SM90_TMA_LOADENS4_14ComposedLayoutINS4_7SwizzleILi1ELi4ELi3EEENS4_18smem_ptr_flag_bitsILi8EEENST_INS5_IJNSA_ILi8EEESH_EEENS5_IJSH_SB_EEEEEEEvNS4_8identityES12_S1C_vS1D_EENS_8epilogue10collective6detail29Sm90TmaWarpSpecializedAdapterINS1G_15DefaultEpilogueISJ_SK_SK_NS1F_6thread17LinearCombinationISJ_Li1EffLNS1K_9ScaleType4KindE0ELNS_15FloatRoundStyleE2ESJ_EENS1_15EpilogueDefaultEEEEEvvEEEEvNT_6ParamsE,"a",@progbits
	.sectionflags	@""
	.align	4
.nv.constant0._ZN7cutlass13device_kernelINS_4gemm6kernel13GemmUniversalIN4cute5tupleIJiiiiEEENS1_10collective13CollectiveMmaINS1_37MainloopSm90TmaGmmaWarpSpecializedFP8ILi19ENS5_IJNS4_1CILi1EEESB_SB_EEENS1_35KernelTmaWarpSpecializedCooperativeEEENS5_IJNSA_ILi256EEENSA_ILi112EEENSA_ILi32EEEEEENS_12float_e4m3_tENS5_IJlSB_lEEESJ_SK_NS4_8TiledMMAINS4_8MMA_AtomIJNS4_4SM904GMMA30MMA_64x16x32_F32E4M3E4M3_SS_TNILNSO_7ScaleInE1ELSQ_1EEEEEENS4_6LayoutINS5_IJNSA_ILi2EEESB_SB_EEENS5_IJSB_NSA_ILi0EEESW_EEEEENS5_IJNS4_10UnderscoreESZ_SZ_EEEEENS4_13SM90_TMA_LOADENS4_14ComposedLayoutINS4_7SwizzleILi1ELi4ELi3EEENS4_18smem_ptr_flag_bitsILi8EEENST_INS5_IJNSA_ILi8EEESH_EEENS5_IJSH_SB_EEEEEEEvNS4_8identityES12_S1C_vS1D_EENS_8epilogue10collective6detail29Sm90TmaWarpSpecializedAdapterINS1G_15DefaultEpilogueISJ_SK_SK_NS1F_6thread17LinearCombinationISJ_Li1EffLNS1K_9ScaleType4KindE0ELNS_15FloatRoundStyleE2ESJ_EENS1_15EpilogueDefaultEEEEEvvEEEEvNT_6ParamsE:
	.zero		1664


//--------------------- SYMBOLS --------------------------

	.type		.nv.reservedSmem.offset0,@object
	.size		.nv.reservedSmem.offset0,0x4
